//
// Generated by NVIDIA NVVM Compiler
//
// Compiler Build ID: CL-36424714
// Cuda compilation tools, release 13.0, V13.0.88
// Based on NVVM 20.0.0
//

.version 9.0
.target sm_100
.address_size 64

	// .globl	_Z11sqsumKernelPfS_i
// _ZZ11sqsumKernelPfS_iE5sdata has been demoted
// _ZZ22sqsumKernel_vectorizedPfS_iE5sdata has been demoted

.visible .entry _Z11sqsumKernelPfS_i(
	.param .u64 .ptr .align 1 _Z11sqsumKernelPfS_i_param_0,
	.param .u64 .ptr .align 1 _Z11sqsumKernelPfS_i_param_1,
	.param .u32 _Z11sqsumKernelPfS_i_param_2
)
{
	.reg .pred 	%p<37>;
	.reg .b32 	%r<47>;
	.reg .b32 	%f<135>;
	.reg .b64 	%rd<69>;
	// demoted variable
	.shared .align 4 .b8 _ZZ11sqsumKernelPfS_iE5sdata[32768];
	ld.param.u64 	%rd3, [_Z11sqsumKernelPfS_i_param_0];
	ld.param.u64 	%rd2, [_Z11sqsumKernelPfS_i_param_1];
	ld.param.u32 	%r38, [_Z11sqsumKernelPfS_i_param_2];
	cvta.to.global.u64 	%rd1, %rd3;
	mov.u32 	%r1, %tid.x;
	mov.u32 	%r39, %ctaid.x;
	mov.u32 	%r46, %ntid.x;
	mul.lo.s32 	%r40, %r46, %r39;
	shl.b32 	%r41, %r40, 5;
	add.s32 	%r3, %r41, %r1;
	setp.ge.s32 	%p1, %r3, %r38;
	mov.f32 	%f104, 0f00000000;
	@%p1 bra 	$L__BB0_2;
	mul.wide.s32 	%rd4, %r3, 4;
	add.s64 	%rd5, %rd1, %rd4;
	ld.global.f32 	%f66, [%rd5];
	fma.rn.f32 	%f104, %f66, %f66, 0f00000000;
$L__BB0_2:
	add.s32 	%r4, %r3, %r46;
	setp.ge.s32 	%p2, %r4, %r38;
	@%p2 bra 	$L__BB0_4;
	mul.wide.s32 	%rd6, %r4, 4;
	add.s64 	%rd7, %rd1, %rd6;
	ld.global.f32 	%f67, [%rd7];
	fma.rn.f32 	%f104, %f67, %f67, %f104;
$L__BB0_4:
	add.s32 	%r5, %r4, %r46;
	setp.ge.s32 	%p3, %r5, %r38;
	@%p3 bra 	$L__BB0_6;
	mul.wide.s32 	%rd8, %r5, 4;
	add.s64 	%rd9, %rd1, %rd8;
	ld.global.f32 	%f68, [%rd9];
	fma.rn.f32 	%f104, %f68, %f68, %f104;
$L__BB0_6:
	add.s32 	%r6, %r5, %r46;
	setp.ge.s32 	%p4, %r6, %r38;
	@%p4 bra 	$L__BB0_8;
	mul.wide.s32 	%rd10, %r6, 4;
	add.s64 	%rd11, %rd1, %rd10;
	ld.global.f32 	%f69, [%rd11];
	fma.rn.f32 	%f104, %f69, %f69, %f104;
$L__BB0_8:
	add.s32 	%r7, %r6, %r46;
	setp.ge.s32 	%p5, %r7, %r38;
	@%p5 bra 	$L__BB0_10;
	mul.wide.s32 	%rd12, %r7, 4;
	add.s64 	%rd13, %rd1, %rd12;
	ld.global.f32 	%f70, [%rd13];
	fma.rn.f32 	%f104, %f70, %f70, %f104;
$L__BB0_10:
	add.s32 	%r8, %r7, %r46;
	setp.ge.s32 	%p6, %r8, %r38;
	@%p6 bra 	$L__BB0_12;
	mul.wide.s32 	%rd14, %r8, 4;
	add.s64 	%rd15, %rd1, %rd14;
	ld.global.f32 	%f71, [%rd15];
	fma.rn.f32 	%f104, %f71, %f71, %f104;
$L__BB0_12:
	add.s32 	%r9, %r8, %r46;
	setp.ge.s32 	%p7, %r9, %r38;
	@%p7 bra 	$L__BB0_14;
	mul.wide.s32 	%rd16, %r9, 4;
	add.s64 	%rd17, %rd1, %rd16;
	ld.global.f32 	%f72, [%rd17];
	fma.rn.f32 	%f104, %f72, %f72, %f104;
$L__BB0_14:
	add.s32 	%r10, %r9, %r46;
	setp.ge.s32 	%p8, %r10, %r38;
	@%p8 bra 	$L__BB0_16;
	mul.wide.s32 	%rd18, %r10, 4;
	add.s64 	%rd19, %rd1, %rd18;
	ld.global.f32 	%f73, [%rd19];
	fma.rn.f32 	%f104, %f73, %f73, %f104;
$L__BB0_16:
	add.s32 	%r11, %r10, %r46;
	setp.ge.s32 	%p9, %r11, %r38;
	@%p9 bra 	$L__BB0_18;
	mul.wide.s32 	%rd20, %r11, 4;
	add.s64 	%rd21, %rd1, %rd20;
	ld.global.f32 	%f74, [%rd21];
	fma.rn.f32 	%f104, %f74, %f74, %f104;
$L__BB0_18:
	add.s32 	%r12, %r11, %r46;
	setp.ge.s32 	%p10, %r12, %r38;
	@%p10 bra 	$L__BB0_20;
	mul.wide.s32 	%rd22, %r12, 4;
	add.s64 	%rd23, %rd1, %rd22;
	ld.global.f32 	%f75, [%rd23];
	fma.rn.f32 	%f104, %f75, %f75, %f104;
$L__BB0_20:
	add.s32 	%r13, %r12, %r46;
	setp.ge.s32 	%p11, %r13, %r38;
	@%p11 bra 	$L__BB0_22;
	mul.wide.s32 	%rd24, %r13, 4;
	add.s64 	%rd25, %rd1, %rd24;
	ld.global.f32 	%f76, [%rd25];
	fma.rn.f32 	%f104, %f76, %f76, %f104;
$L__BB0_22:
	add.s32 	%r14, %r13, %r46;
	setp.ge.s32 	%p12, %r14, %r38;
	@%p12 bra 	$L__BB0_24;
	mul.wide.s32 	%rd26, %r14, 4;
	add.s64 	%rd27, %rd1, %rd26;
	ld.global.f32 	%f77, [%rd27];
	fma.rn.f32 	%f104, %f77, %f77, %f104;
$L__BB0_24:
	add.s32 	%r15, %r14, %r46;
	setp.ge.s32 	%p13, %r15, %r38;
	@%p13 bra 	$L__BB0_26;
	mul.wide.s32 	%rd28, %r15, 4;
	add.s64 	%rd29, %rd1, %rd28;
	ld.global.f32 	%f78, [%rd29];
	fma.rn.f32 	%f104, %f78, %f78, %f104;
$L__BB0_26:
	add.s32 	%r16, %r15, %r46;
	setp.ge.s32 	%p14, %r16, %r38;
	@%p14 bra 	$L__BB0_28;
	mul.wide.s32 	%rd30, %r16, 4;
	add.s64 	%rd31, %rd1, %rd30;
	ld.global.f32 	%f79, [%rd31];
	fma.rn.f32 	%f104, %f79, %f79, %f104;
$L__BB0_28:
	add.s32 	%r17, %r16, %r46;
	setp.ge.s32 	%p15, %r17, %r38;
	@%p15 bra 	$L__BB0_30;
	mul.wide.s32 	%rd32, %r17, 4;
	add.s64 	%rd33, %rd1, %rd32;
	ld.global.f32 	%f80, [%rd33];
	fma.rn.f32 	%f104, %f80, %f80, %f104;
$L__BB0_30:
	add.s32 	%r18, %r17, %r46;
	setp.ge.s32 	%p16, %r18, %r38;
	@%p16 bra 	$L__BB0_32;
	mul.wide.s32 	%rd34, %r18, 4;
	add.s64 	%rd35, %rd1, %rd34;
	ld.global.f32 	%f81, [%rd35];
	fma.rn.f32 	%f104, %f81, %f81, %f104;
$L__BB0_32:
	add.s32 	%r19, %r18, %r46;
	setp.ge.s32 	%p17, %r19, %r38;
	@%p17 bra 	$L__BB0_34;
	mul.wide.s32 	%rd36, %r19, 4;
	add.s64 	%rd37, %rd1, %rd36;
	ld.global.f32 	%f82, [%rd37];
	fma.rn.f32 	%f104, %f82, %f82, %f104;
$L__BB0_34:
	add.s32 	%r20, %r19, %r46;
	setp.ge.s32 	%p18, %r20, %r38;
	@%p18 bra 	$L__BB0_36;
	mul.wide.s32 	%rd38, %r20, 4;
	add.s64 	%rd39, %rd1, %rd38;
	ld.global.f32 	%f83, [%rd39];
	fma.rn.f32 	%f104, %f83, %f83, %f104;
$L__BB0_36:
	add.s32 	%r21, %r20, %r46;
	setp.ge.s32 	%p19, %r21, %r38;
	@%p19 bra 	$L__BB0_38;
	mul.wide.s32 	%rd40, %r21, 4;
	add.s64 	%rd41, %rd1, %rd40;
	ld.global.f32 	%f84, [%rd41];
	fma.rn.f32 	%f104, %f84, %f84, %f104;
$L__BB0_38:
	add.s32 	%r22, %r21, %r46;
	setp.ge.s32 	%p20, %r22, %r38;
	@%p20 bra 	$L__BB0_40;
	mul.wide.s32 	%rd42, %r22, 4;
	add.s64 	%rd43, %rd1, %rd42;
	ld.global.f32 	%f85, [%rd43];
	fma.rn.f32 	%f104, %f85, %f85, %f104;
$L__BB0_40:
	add.s32 	%r23, %r22, %r46;
	setp.ge.s32 	%p21, %r23, %r38;
	@%p21 bra 	$L__BB0_42;
	mul.wide.s32 	%rd44, %r23, 4;
	add.s64 	%rd45, %rd1, %rd44;
	ld.global.f32 	%f86, [%rd45];
	fma.rn.f32 	%f104, %f86, %f86, %f104;
$L__BB0_42:
	add.s32 	%r24, %r23, %r46;
	setp.ge.s32 	%p22, %r24, %r38;
	@%p22 bra 	$L__BB0_44;
	mul.wide.s32 	%rd46, %r24, 4;
	add.s64 	%rd47, %rd1, %rd46;
	ld.global.f32 	%f87, [%rd47];
	fma.rn.f32 	%f104, %f87, %f87, %f104;
$L__BB0_44:
	add.s32 	%r25, %r24, %r46;
	setp.ge.s32 	%p23, %r25, %r38;
	@%p23 bra 	$L__BB0_46;
	mul.wide.s32 	%rd48, %r25, 4;
	add.s64 	%rd49, %rd1, %rd48;
	ld.global.f32 	%f88, [%rd49];
	fma.rn.f32 	%f104, %f88, %f88, %f104;
$L__BB0_46:
	add.s32 	%r26, %r25, %r46;
	setp.ge.s32 	%p24, %r26, %r38;
	@%p24 bra 	$L__BB0_48;
	mul.wide.s32 	%rd50, %r26, 4;
	add.s64 	%rd51, %rd1, %rd50;
	ld.global.f32 	%f89, [%rd51];
	fma.rn.f32 	%f104, %f89, %f89, %f104;
$L__BB0_48:
	add.s32 	%r27, %r26, %r46;
	setp.ge.s32 	%p25, %r27, %r38;
	@%p25 bra 	$L__BB0_50;
	mul.wide.s32 	%rd52, %r27, 4;
	add.s64 	%rd53, %rd1, %rd52;
	ld.global.f32 	%f90, [%rd53];
	fma.rn.f32 	%f104, %f90, %f90, %f104;
$L__BB0_50:
	add.s32 	%r28, %r27, %r46;
	setp.ge.s32 	%p26, %r28, %r38;
	@%p26 bra 	$L__BB0_52;
	mul.wide.s32 	%rd54, %r28, 4;
	add.s64 	%rd55, %rd1, %rd54;
	ld.global.f32 	%f91, [%rd55];
	fma.rn.f32 	%f104, %f91, %f91, %f104;
$L__BB0_52:
	add.s32 	%r29, %r28, %r46;
	setp.ge.s32 	%p27, %r29, %r38;
	@%p27 bra 	$L__BB0_54;
	mul.wide.s32 	%rd56, %r29, 4;
	add.s64 	%rd57, %rd1, %rd56;
	ld.global.f32 	%f92, [%rd57];
	fma.rn.f32 	%f104, %f92, %f92, %f104;
$L__BB0_54:
	add.s32 	%r30, %r29, %r46;
	setp.ge.s32 	%p28, %r30, %r38;
	@%p28 bra 	$L__BB0_56;
	mul.wide.s32 	%rd58, %r30, 4;
	add.s64 	%rd59, %rd1, %rd58;
	ld.global.f32 	%f93, [%rd59];
	fma.rn.f32 	%f104, %f93, %f93, %f104;
$L__BB0_56:
	add.s32 	%r31, %r30, %r46;
	setp.ge.s32 	%p29, %r31, %r38;
	@%p29 bra 	$L__BB0_58;
	mul.wide.s32 	%rd60, %r31, 4;
	add.s64 	%rd61, %rd1, %rd60;
	ld.global.f32 	%f94, [%rd61];
	fma.rn.f32 	%f104, %f94, %f94, %f104;
$L__BB0_58:
	add.s32 	%r32, %r31, %r46;
	setp.ge.s32 	%p30, %r32, %r38;
	@%p30 bra 	$L__BB0_60;
	mul.wide.s32 	%rd62, %r32, 4;
	add.s64 	%rd63, %rd1, %rd62;
	ld.global.f32 	%f95, [%rd63];
	fma.rn.f32 	%f104, %f95, %f95, %f104;
$L__BB0_60:
	add.s32 	%r33, %r32, %r46;
	setp.ge.s32 	%p31, %r33, %r38;
	@%p31 bra 	$L__BB0_62;
	mul.wide.s32 	%rd64, %r33, 4;
	add.s64 	%rd65, %rd1, %rd64;
	ld.global.f32 	%f96, [%rd65];
	fma.rn.f32 	%f104, %f96, %f96, %f104;
$L__BB0_62:
	add.s32 	%r34, %r33, %r46;
	setp.ge.s32 	%p32, %r34, %r38;
	@%p32 bra 	$L__BB0_64;
	mul.wide.s32 	%rd66, %r34, 4;
	add.s64 	%rd67, %rd1, %rd66;
	ld.global.f32 	%f97, [%rd67];
	fma.rn.f32 	%f104, %f97, %f97, %f104;
$L__BB0_64:
	shl.b32 	%r42, %r1, 2;
	mov.u32 	%r43, _ZZ11sqsumKernelPfS_iE5sdata;
	add.s32 	%r35, %r43, %r42;
	st.shared.f32 	[%r35], %f104;
	bar.sync 	0;
	setp.lt.u32 	%p33, %r46, 2;
	@%p33 bra 	$L__BB0_68;
$L__BB0_65:
	shr.u32 	%r37, %r46, 1;
	setp.ge.u32 	%p34, %r1, %r37;
	@%p34 bra 	$L__BB0_67;
	shl.b32 	%r44, %r37, 2;
	add.s32 	%r45, %r35, %r44;
	ld.shared.f32 	%f98, [%r45];
	ld.shared.f32 	%f99, [%r35];
	add.f32 	%f100, %f98, %f99;
	st.shared.f32 	[%r35], %f100;
$L__BB0_67:
	bar.sync 	0;
	setp.gt.u32 	%p35, %r46, 3;
	mov.u32 	%r46, %r37;
	@%p35 bra 	$L__BB0_65;
$L__BB0_68:
	setp.ne.s32 	%p36, %r1, 0;
	@%p36 bra 	$L__BB0_70;
	ld.shared.f32 	%f101, [_ZZ11sqsumKernelPfS_iE5sdata];
	cvta.to.global.u64 	%rd68, %rd2;
	atom.global.add.f32 	%f102, [%rd68], %f101;
$L__BB0_70:
	ret;

}
	// .globl	_Z22rms_norm_vector_kernelPfS_S_S_if
.visible .entry _Z22rms_norm_vector_kernelPfS_S_S_if(
	.param .u64 .ptr .align 1 _Z22rms_norm_vector_kernelPfS_S_S_if_param_0,
	.param .u64 .ptr .align 1 _Z22rms_norm_vector_kernelPfS_S_S_if_param_1,
	.param .u64 .ptr .align 1 _Z22rms_norm_vector_kernelPfS_S_S_if_param_2,
	.param .u64 .ptr .align 1 _Z22rms_norm_vector_kernelPfS_S_S_if_param_3,
	.param .u32 _Z22rms_norm_vector_kernelPfS_S_S_if_param_4,
	.param .f32 _Z22rms_norm_vector_kernelPfS_S_S_if_param_5
)
{
	.reg .pred 	%p<2>;
	.reg .b32 	%r<6>;
	.reg .b32 	%f<11>;
	.reg .b64 	%rd<13>;

	ld.param.u64 	%rd1, [_Z22rms_norm_vector_kernelPfS_S_S_if_param_0];
	ld.param.u64 	%rd2, [_Z22rms_norm_vector_kernelPfS_S_S_if_param_1];
	ld.param.u64 	%rd3, [_Z22rms_norm_vector_kernelPfS_S_S_if_param_2];
	ld.param.u64 	%rd4, [_Z22rms_norm_vector_kernelPfS_S_S_if_param_3];
	ld.param.u32 	%r2, [_Z22rms_norm_vector_kernelPfS_S_S_if_param_4];
	ld.param.f32 	%f2, [_Z22rms_norm_vector_kernelPfS_S_S_if_param_5];
	cvta.to.global.u64 	%rd5, %rd4;
	ld.global.f32 	%f3, [%rd5];
	cvt.rn.f32.s32 	%f4, %r2;
	div.rn.f32 	%f5, %f3, %f4;
	add.f32 	%f1, %f2, %f5;
	mov.u32 	%r3, %ctaid.x;
	mov.u32 	%r4, %ntid.x;
	mov.u32 	%r5, %tid.x;
	mad.lo.s32 	%r1, %r3, %r4, %r5;
	setp.ge.s32 	%p1, %r1, %r2;
	@%p1 bra 	$L__BB1_2;
	cvta.to.global.u64 	%rd6, %rd1;
	cvta.to.global.u64 	%rd7, %rd2;
	cvta.to.global.u64 	%rd8, %rd3;
	sqrt.rn.f32 	%f6, %f1;
	mul.wide.s32 	%rd9, %r1, 4;
	add.s64 	%rd10, %rd6, %rd9;
	ld.global.f32 	%f7, [%rd10];
	div.rn.f32 	%f8, %f7, %f6;
	add.s64 	%rd11, %rd7, %rd9;
	ld.global.f32 	%f9, [%rd11];
	mul.f32 	%f10, %f8, %f9;
	add.s64 	%rd12, %rd8, %rd9;
	st.global.f32 	[%rd12], %f10;
$L__BB1_2:
	ret;

}
	// .globl	_Z22sqsumKernel_vectorizedPfS_i
.visible .entry _Z22sqsumKernel_vectorizedPfS_i(
	.param .u64 .ptr .align 1 _Z22sqsumKernel_vectorizedPfS_i_param_0,
	.param .u64 .ptr .align 1 _Z22sqsumKernel_vectorizedPfS_i_param_1,
	.param .u32 _Z22sqsumKernel_vectorizedPfS_i_param_2
)
{
	.reg .pred 	%p<17>;
	.reg .b32 	%r<68>;
	.reg .b32 	%f<86>;
	.reg .b64 	%rd<21>;
	// demoted variable
	.shared .align 4 .b8 _ZZ22sqsumKernel_vectorizedPfS_iE5sdata[1024];
	ld.param.u64 	%rd3, [_Z22sqsumKernel_vectorizedPfS_i_param_0];
	ld.param.u64 	%rd2, [_Z22sqsumKernel_vectorizedPfS_i_param_1];
	ld.param.u32 	%r28, [_Z22sqsumKernel_vectorizedPfS_i_param_2];
	cvta.to.global.u64 	%rd1, %rd3;
	mov.u32 	%r29, %ctaid.x;
	mov.u32 	%r67, %ntid.x;
	mov.u32 	%r2, %tid.x;
	mad.lo.s32 	%r3, %r29, %r67, %r2;
	mov.u32 	%r30, %nctaid.x;
	mul.lo.s32 	%r4, %r67, %r30;
	shr.s32 	%r31, %r28, 31;
	shr.u32 	%r32, %r31, 30;
	add.s32 	%r33, %r28, %r32;
	shr.s32 	%r5, %r33, 2;
	setp.ge.s32 	%p1, %r3, %r5;
	mov.f32 	%f85, 0f00000000;
	@%p1 bra 	$L__BB2_7;
	add.s32 	%r34, %r3, %r4;
	max.s32 	%r35, %r5, %r34;
	setp.lt.s32 	%p2, %r34, %r5;
	selp.u32 	%r36, 1, 0, %p2;
	add.s32 	%r37, %r34, %r36;
	sub.s32 	%r38, %r35, %r37;
	div.u32 	%r39, %r38, %r4;
	add.s32 	%r6, %r39, %r36;
	and.b32  	%r40, %r6, 3;
	setp.eq.s32 	%p3, %r40, 3;
	mov.f32 	%f85, 0f00000000;
	mov.u32 	%r61, %r3;
	@%p3 bra 	$L__BB2_4;
	add.s32 	%r41, %r6, 1;
	and.b32  	%r42, %r41, 3;
	neg.s32 	%r59, %r42;
	mov.f32 	%f85, 0f00000000;
	mov.u32 	%r61, %r3;
$L__BB2_3:
	.pragma "nounroll";
	mul.wide.s32 	%rd4, %r61, 16;
	add.s64 	%rd5, %rd1, %rd4;
	ld.global.v4.f32 	{%f19, %f20, %f21, %f22}, [%rd5];
	mul.f32 	%f23, %f20, %f20;
	fma.rn.f32 	%f24, %f19, %f19, %f23;
	fma.rn.f32 	%f25, %f21, %f21, %f24;
	fma.rn.f32 	%f26, %f22, %f22, %f25;
	add.f32 	%f85, %f85, %f26;
	add.s32 	%r61, %r61, %r4;
	add.s32 	%r59, %r59, 1;
	setp.ne.s32 	%p4, %r59, 0;
	@%p4 bra 	$L__BB2_3;
$L__BB2_4:
	setp.lt.u32 	%p5, %r6, 3;
	@%p5 bra 	$L__BB2_7;
	mul.wide.s32 	%rd8, %r4, 16;
	shl.b32 	%r43, %r4, 2;
$L__BB2_6:
	mul.wide.s32 	%rd6, %r61, 16;
	add.s64 	%rd7, %rd1, %rd6;
	ld.global.v4.f32 	{%f27, %f28, %f29, %f30}, [%rd7];
	mul.f32 	%f31, %f28, %f28;
	fma.rn.f32 	%f32, %f27, %f27, %f31;
	fma.rn.f32 	%f33, %f29, %f29, %f32;
	fma.rn.f32 	%f34, %f30, %f30, %f33;
	add.f32 	%f35, %f85, %f34;
	add.s64 	%rd9, %rd7, %rd8;
	ld.global.v4.f32 	{%f36, %f37, %f38, %f39}, [%rd9];
	mul.f32 	%f40, %f37, %f37;
	fma.rn.f32 	%f41, %f36, %f36, %f40;
	fma.rn.f32 	%f42, %f38, %f38, %f41;
	fma.rn.f32 	%f43, %f39, %f39, %f42;
	add.f32 	%f44, %f35, %f43;
	add.s64 	%rd10, %rd9, %rd8;
	ld.global.v4.f32 	{%f45, %f46, %f47, %f48}, [%rd10];
	mul.f32 	%f49, %f46, %f46;
	fma.rn.f32 	%f50, %f45, %f45, %f49;
	fma.rn.f32 	%f51, %f47, %f47, %f50;
	fma.rn.f32 	%f52, %f48, %f48, %f51;
	add.f32 	%f53, %f44, %f52;
	add.s64 	%rd11, %rd10, %rd8;
	ld.global.v4.f32 	{%f54, %f55, %f56, %f57}, [%rd11];
	mul.f32 	%f58, %f55, %f55;
	fma.rn.f32 	%f59, %f54, %f54, %f58;
	fma.rn.f32 	%f60, %f56, %f56, %f59;
	fma.rn.f32 	%f61, %f57, %f57, %f60;
	add.f32 	%f85, %f53, %f61;
	add.s32 	%r61, %r43, %r61;
	setp.lt.s32 	%p6, %r61, %r5;
	@%p6 bra 	$L__BB2_6;
$L__BB2_7:
	shl.b32 	%r44, %r5, 2;
	add.s32 	%r65, %r44, %r3;
	setp.ge.s32 	%p7, %r65, %r28;
	@%p7 bra 	$L__BB2_14;
	add.s32 	%r45, %r65, %r4;
	max.s32 	%r46, %r28, %r45;
	setp.lt.s32 	%p8, %r45, %r28;
	selp.u32 	%r47, 1, 0, %p8;
	add.s32 	%r48, %r45, %r47;
	sub.s32 	%r49, %r46, %r48;
	div.u32 	%r50, %r49, %r4;
	add.s32 	%r16, %r50, %r47;
	and.b32  	%r51, %r16, 3;
	setp.eq.s32 	%p9, %r51, 3;
	@%p9 bra 	$L__BB2_11;
	add.s32 	%r52, %r16, 1;
	and.b32  	%r53, %r52, 3;
	neg.s32 	%r63, %r53;
$L__BB2_10:
	.pragma "nounroll";
	mul.wide.s32 	%rd12, %r65, 4;
	add.s64 	%rd13, %rd1, %rd12;
	ld.global.f32 	%f63, [%rd13];
	fma.rn.f32 	%f85, %f63, %f63, %f85;
	add.s32 	%r65, %r65, %r4;
	add.s32 	%r63, %r63, 1;
	setp.ne.s32 	%p10, %r63, 0;
	@%p10 bra 	$L__BB2_10;
$L__BB2_11:
	setp.lt.u32 	%p11, %r16, 3;
	@%p11 bra 	$L__BB2_14;
	mul.wide.s32 	%rd16, %r4, 4;
	shl.b32 	%r54, %r4, 2;
$L__BB2_13:
	mul.wide.s32 	%rd14, %r65, 4;
	add.s64 	%rd15, %rd1, %rd14;
	ld.global.f32 	%f64, [%rd15];
	fma.rn.f32 	%f65, %f64, %f64, %f85;
	add.s64 	%rd17, %rd15, %rd16;
	ld.global.f32 	%f66, [%rd17];
	fma.rn.f32 	%f67, %f66, %f66, %f65;
	add.s64 	%rd18, %rd17, %rd16;
	ld.global.f32 	%f68, [%rd18];
	fma.rn.f32 	%f69, %f68, %f68, %f67;
	add.s64 	%rd19, %rd18, %rd16;
	ld.global.f32 	%f70, [%rd19];
	fma.rn.f32 	%f85, %f70, %f70, %f69;
	add.s32 	%r65, %r54, %r65;
	setp.lt.s32 	%p12, %r65, %r28;
	@%p12 bra 	$L__BB2_13;
$L__BB2_14:
	shl.b32 	%r55, %r2, 2;
	mov.u32 	%r56, _ZZ22sqsumKernel_vectorizedPfS_iE5sdata;
	add.s32 	%r25, %r56, %r55;
	st.shared.f32 	[%r25], %f85;
	bar.sync 	0;
	setp.lt.u32 	%p13, %r67, 2;
	@%p13 bra 	$L__BB2_18;
$L__BB2_15:
	shr.u32 	%r27, %r67, 1;
	setp.ge.u32 	%p14, %r2, %r27;
	@%p14 bra 	$L__BB2_17;
	shl.b32 	%r57, %r27, 2;
	add.s32 	%r58, %r25, %r57;
	ld.shared.f32 	%f71, [%r58];
	ld.shared.f32 	%f72, [%r25];
	add.f32 	%f73, %f71, %f72;
	st.shared.f32 	[%r25], %f73;
$L__BB2_17:
	bar.sync 	0;
	setp.gt.u32 	%p15, %r67, 3;
	mov.u32 	%r67, %r27;
	@%p15 bra 	$L__BB2_15;
$L__BB2_18:
	setp.ne.s32 	%p16, %r2, 0;
	@%p16 bra 	$L__BB2_20;
	ld.shared.f32 	%f74, [_ZZ22sqsumKernel_vectorizedPfS_iE5sdata];
	cvta.to.global.u64 	%rd20, %rd2;
	atom.global.add.f32 	%f75, [%rd20], %f74;
$L__BB2_20:
	ret;

}
	// .globl	_Z26rms_norm_kernel_vectorizedPfS_S_S_if
.visible .entry _Z26rms_norm_kernel_vectorizedPfS_S_S_if(
	.param .u64 .ptr .align 1 _Z26rms_norm_kernel_vectorizedPfS_S_S_if_param_0,
	.param .u64 .ptr .align 1 _Z26rms_norm_kernel_vectorizedPfS_S_S_if_param_1,
	.param .u64 .ptr .align 1 _Z26rms_norm_kernel_vectorizedPfS_S_S_if_param_2,
	.param .u64 .ptr .align 1 _Z26rms_norm_kernel_vectorizedPfS_S_S_if_param_3,
	.param .u32 _Z26rms_norm_kernel_vectorizedPfS_S_S_if_param_4,
	.param .f32 _Z26rms_norm_kernel_vectorizedPfS_S_S_if_param_5
)
{
	.reg .pred 	%p<9>;
	.reg .b32 	%r<40>;
	.reg .b32 	%f<43>;
	.reg .b64 	%rd<31>;

	ld.param.u64 	%rd4, [_Z26rms_norm_kernel_vectorizedPfS_S_S_if_param_0];
	ld.param.u64 	%rd5, [_Z26rms_norm_kernel_vectorizedPfS_S_S_if_param_1];
	ld.param.u64 	%rd6, [_Z26rms_norm_kernel_vectorizedPfS_S_S_if_param_2];
	ld.param.u64 	%rd7, [_Z26rms_norm_kernel_vectorizedPfS_S_S_if_param_3];
	ld.param.u32 	%r16, [_Z26rms_norm_kernel_vectorizedPfS_S_S_if_param_4];
	ld.param.f32 	%f2, [_Z26rms_norm_kernel_vectorizedPfS_S_S_if_param_5];
	cvta.to.global.u64 	%rd1, %rd6;
	cvta.to.global.u64 	%rd2, %rd5;
	cvta.to.global.u64 	%rd3, %rd4;
	cvta.to.global.u64 	%rd8, %rd7;
	ld.global.f32 	%f3, [%rd8];
	cvt.rn.f32.s32 	%f4, %r16;
	div.rn.f32 	%f5, %f3, %f4;
	add.f32 	%f6, %f2, %f5;
	rsqrt.approx.f32 	%f1, %f6;
	mov.u32 	%r17, %ctaid.x;
	mov.u32 	%r18, %ntid.x;
	mov.u32 	%r19, %tid.x;
	mad.lo.s32 	%r1, %r17, %r18, %r19;
	mov.u32 	%r20, %nctaid.x;
	mul.lo.s32 	%r2, %r18, %r20;
	shr.s32 	%r21, %r16, 31;
	shr.u32 	%r22, %r21, 30;
	add.s32 	%r23, %r16, %r22;
	shr.s32 	%r3, %r23, 2;
	setp.ge.s32 	%p1, %r1, %r3;
	@%p1 bra 	$L__BB3_3;
	mov.u32 	%r35, %r1;
$L__BB3_2:
	mul.wide.s32 	%rd9, %r35, 16;
	add.s64 	%rd10, %rd1, %rd9;
	add.s64 	%rd11, %rd2, %rd9;
	add.s64 	%rd12, %rd3, %rd9;
	ld.global.v4.f32 	{%f7, %f8, %f9, %f10}, [%rd12];
	ld.global.v4.f32 	{%f11, %f12, %f13, %f14}, [%rd11];
	mul.f32 	%f15, %f7, %f11;
	mul.f32 	%f16, %f1, %f15;
	mul.f32 	%f17, %f8, %f12;
	mul.f32 	%f18, %f1, %f17;
	mul.f32 	%f19, %f9, %f13;
	mul.f32 	%f20, %f1, %f19;
	mul.f32 	%f21, %f10, %f14;
	mul.f32 	%f22, %f1, %f21;
	st.global.v4.f32 	[%rd10], {%f16, %f18, %f20, %f22};
	add.s32 	%r35, %r35, %r2;
	setp.lt.s32 	%p2, %r35, %r3;
	@%p2 bra 	$L__BB3_2;
$L__BB3_3:
	shl.b32 	%r24, %r3, 2;
	add.s32 	%r38, %r24, %r1;
	setp.ge.s32 	%p3, %r38, %r16;
	@%p3 bra 	$L__BB3_10;
	add.s32 	%r25, %r38, %r2;
	max.s32 	%r26, %r16, %r25;
	setp.lt.s32 	%p4, %r25, %r16;
	selp.u32 	%r27, 1, 0, %p4;
	add.s32 	%r28, %r25, %r27;
	sub.s32 	%r29, %r26, %r28;
	div.u32 	%r30, %r29, %r2;
	add.s32 	%r7, %r30, %r27;
	and.b32  	%r31, %r7, 3;
	setp.eq.s32 	%p5, %r31, 3;
	@%p5 bra 	$L__BB3_7;
	add.s32 	%r32, %r7, 1;
	and.b32  	%r33, %r32, 3;
	neg.s32 	%r36, %r33;
$L__BB3_6:
	.pragma "nounroll";
	mul.wide.s32 	%rd13, %r38, 4;
	add.s64 	%rd14, %rd1, %rd13;
	add.s64 	%rd15, %rd2, %rd13;
	add.s64 	%rd16, %rd3, %rd13;
	ld.global.f32 	%f23, [%rd16];
	ld.global.f32 	%f24, [%rd15];
	mul.f32 	%f25, %f23, %f24;
	mul.f32 	%f26, %f1, %f25;
	st.global.f32 	[%rd14], %f26;
	add.s32 	%r38, %r38, %r2;
	add.s32 	%r36, %r36, 1;
	setp.ne.s32 	%p6, %r36, 0;
	@%p6 bra 	$L__BB3_6;
$L__BB3_7:
	setp.lt.u32 	%p7, %r7, 3;
	@%p7 bra 	$L__BB3_10;
	mul.wide.s32 	%rd21, %r2, 4;
	shl.b32 	%r34, %r2, 2;
$L__BB3_9:
	mul.wide.s32 	%rd17, %r38, 4;
	add.s64 	%rd18, %rd3, %rd17;
	ld.global.f32 	%f27, [%rd18];
	add.s64 	%rd19, %rd2, %rd17;
	ld.global.f32 	%f28, [%rd19];
	mul.f32 	%f29, %f27, %f28;
	mul.f32 	%f30, %f1, %f29;
	add.s64 	%rd20, %rd1, %rd17;
	st.global.f32 	[%rd20], %f30;
	add.s64 	%rd22, %rd18, %rd21;
	ld.global.f32 	%f31, [%rd22];
	add.s64 	%rd23, %rd19, %rd21;
	ld.global.f32 	%f32, [%rd23];
	mul.f32 	%f33, %f31, %f32;
	mul.f32 	%f34, %f1, %f33;
	add.s64 	%rd24, %rd20, %rd21;
	st.global.f32 	[%rd24], %f34;
	add.s64 	%rd25, %rd22, %rd21;
	ld.global.f32 	%f35, [%rd25];
	add.s64 	%rd26, %rd23, %rd21;
	ld.global.f32 	%f36, [%rd26];
	mul.f32 	%f37, %f35, %f36;
	mul.f32 	%f38, %f1, %f37;
	add.s64 	%rd27, %rd24, %rd21;
	st.global.f32 	[%rd27], %f38;
	add.s64 	%rd28, %rd25, %rd21;
	ld.global.f32 	%f39, [%rd28];
	add.s64 	%rd29, %rd26, %rd21;
	ld.global.f32 	%f40, [%rd29];
	mul.f32 	%f41, %f39, %f40;
	mul.f32 	%f42, %f1, %f41;
	add.s64 	%rd30, %rd27, %rd21;
	st.global.f32 	[%rd30], %f42;
	add.s32 	%r38, %r34, %r38;
	setp.lt.s32 	%p8, %r38, %r16;
	@%p8 bra 	$L__BB3_9;
$L__BB3_10:
	ret;

}


// ===== COMPILED SASS (sm_100) =====

	.target	sm_100

	.elftype	@"ET_EXEC"


//--------------------- .note.nv.tkinfo           --------------------------
	.section	.note.nv.tkinfo,"",@"SHT_NOTE"
	.sectionflags	@"SHF_NOTE_NV_TKINFO"
	.tkinfo
        /*0018*/ 	.word	0x00000002
        /*0030*/ 	.string	""
        /*0030*/ 	.string	"ptxas"
        /*0030*/ 	.string	"Cuda compilation tools, release 13.0, V13.0.88"
        /*0030*/ 	.string	"Build cuda_13.0.r13.0/compiler.36424714_0"
        /*0030*/ 	.string	"-arch sm_100 -m 64 "



//--------------------- .note.nv.cuinfo           --------------------------
	.section	.note.nv.cuinfo,"",@"SHT_NOTE"
	.sectionflags	@"SHF_NOTE_NV_CUINFO"
        /*0018*/ 	.short	0x0002
        /*001a*/ 	.short	0x0064
        /*001c*/ 	.short	0x0082
	.zero		2


//--------------------- .nv.info                  --------------------------
	.section	.nv.info,"",@"SHT_CUDA_INFO"
	.align	4


	//----- nvinfo : EIATTR_REGCOUNT
	.align		4
        /*0000*/ 	.byte	0x04, 0x2f
        /*0002*/ 	.short	(.L_1 - .L_0)
	.align		4
.L_0:
        /*0004*/ 	.word	index@(_Z11sqsumKernelPfS_i)
        /*0008*/ 	.word	0x0000001c


	//----- nvinfo : EIATTR_FRAME_SIZE
	.align		4
.L_1:
        /*000c*/ 	.byte	0x04, 0x11
        /*000e*/ 	.short	(.L_3 - .L_2)
	.align		4
.L_2:
        /*0010*/ 	.word	index@(_Z11sqsumKernelPfS_i)
        /*0014*/ 	.word	0x00000000


	//----- nvinfo : EIATTR_REGCOUNT
	.align		4
.L_3:
        /*0018*/ 	.byte	0x04, 0x2f
        /*001a*/ 	.short	(.L_5 - .L_4)
	.align		4
.L_4:
        /*001c*/ 	.word	index@(_Z22rms_norm_vector_kernelPfS_S_S_if)
        /*0020*/ 	.word	0x0000000f


	//----- nvinfo : EIATTR_FRAME_SIZE
	.align		4
.L_5:
        /*0024*/ 	.byte	0x04, 0x11
        /*0026*/ 	.short	(.L_7 - .L_6)
	.align		4
.L_6:
        /*0028*/ 	.word	index@($__internal_2_$__cuda_sm3x_div_rn_noftz_f32_slowpath)
        /*002c*/ 	.word	0x00000000


	//----- nvinfo : EIATTR_FRAME_SIZE
	.align		4
.L_7:
        /*0030*/ 	.byte	0x04, 0x11
        /*0032*/ 	.short	(.L_9 - .L_8)
	.align		4
.L_8:
        /*0034*/ 	.word	index@($__internal_1_$__cuda_sm20_sqrt_rn_f32_slowpath)
        /*0038*/ 	.word	0x00000000


	//----- nvinfo : EIATTR_FRAME_SIZE
	.align		4
.L_9:
        /*003c*/ 	.byte	0x04, 0x11
        /*003e*/ 	.short	(.L_11 - .L_10)
	.align		4
.L_10:
        /*0040*/ 	.word	index@(_Z22rms_norm_vector_kernelPfS_S_S_if)
        /*0044*/ 	.word	0x00000000


	//----- nvinfo : EIATTR_REGCOUNT
	.align		4
.L_11:
        /*0048*/ 	.byte	0x04, 0x2f
        /*004a*/ 	.short	(.L_13 - .L_12)
	.align		4
.L_12:
        /*004c*/ 	.word	index@(_Z22sqsumKernel_vectorizedPfS_i)
        /*0050*/ 	.word	0x00000020


	//----- nvinfo : EIATTR_FRAME_SIZE
	.align		4
.L_13:
        /*0054*/ 	.byte	0x04, 0x11
        /*0056*/ 	.short	(.L_15 - .L_14)
	.align		4
.L_14:
        /*0058*/ 	.word	index@(_Z22sqsumKernel_vectorizedPfS_i)
        /*005c*/ 	.word	0x00000000


	//----- nvinfo : EIATTR_REGCOUNT
	.align		4
.L_15:
        /*0060*/ 	.byte	0x04, 0x2f
        /*0062*/ 	.short	(.L_17 - .L_16)
	.align		4
.L_16:
        /*0064*/ 	.word	index@(_Z26rms_norm_kernel_vectorizedPfS_S_S_if)
        /*0068*/ 	.word	0x0000001b


	//----- nvinfo : EIATTR_FRAME_SIZE
	.align		4
.L_17:
        /*006c*/ 	.byte	0x04, 0x11
        /*006e*/ 	.short	(.L_19 - .L_18)
	.align		4
.L_18:
        /*0070*/ 	.word	index@($__internal_0_$__cuda_sm3x_div_rn_noftz_f32_slowpath)
        /*0074*/ 	.word	0x00000000


	//----- nvinfo : EIATTR_FRAME_SIZE
	.align		4
.L_19:
        /*0078*/ 	.byte	0x04, 0x11
        /*007a*/ 	.short	(.L_21 - .L_20)
	.align		4
.L_20:
        /*007c*/ 	.word	index@(_Z26rms_norm_kernel_vectorizedPfS_S_S_if)
        /*0080*/ 	.word	0x00000000


	//----- nvinfo : EIATTR_MIN_STACK_SIZE
	.align		4
.L_21:
        /*0084*/ 	.byte	0x04, 0x12
        /*0086*/ 	.short	(.L_23 - .L_22)
	.align		4
.L_22:
        /*0088*/ 	.word	index@(_Z26rms_norm_kernel_vectorizedPfS_S_S_if)
        /*008c*/ 	.word	0x00000000


	//----- nvinfo : EIATTR_MIN_STACK_SIZE
	.align		4
.L_23:
        /*0090*/ 	.byte	0x04, 0x12
        /*0092*/ 	.short	(.L_25 - .L_24)
	.align		4
.L_24:
        /*0094*/ 	.word	index@(_Z22sqsumKernel_vectorizedPfS_i)
        /*0098*/ 	.word	0x00000000


	//----- nvinfo : EIATTR_MIN_STACK_SIZE
	.align		4
.L_25:
        /*009c*/ 	.byte	0x04, 0x12
        /*009e*/ 	.short	(.L_27 - .L_26)
	.align		4
.L_26:
        /*00a0*/ 	.word	index@(_Z22rms_norm_vector_kernelPfS_S_S_if)
        /*00a4*/ 	.word	0x00000000


	//----- nvinfo : EIATTR_MIN_STACK_SIZE
	.align		4
.L_27:
        /*00a8*/ 	.byte	0x04, 0x12
        /*00aa*/ 	.short	(.L_29 - .L_28)
	.align		4
.L_28:
        /*00ac*/ 	.word	index@(_Z11sqsumKernelPfS_i)
        /*00b0*/ 	.word	0x00000000
.L_29:


//--------------------- .nv.compat                --------------------------
	.section	.nv.compat,"",@"SHT_CUDA_COMPAT_INFO"
	.align	4
        /*0000*/ 	.byte	0x02, 0x09, 0x00, 0x00, 0x02, 0x02, 0x01, 0x00, 0x02, 0x05, 0x05, 0x00, 0x03, 0x07, 0x01, 0x01
        /*0010*/ 	.byte	0x02, 0x03, 0x00, 0x00, 0x02, 0x06, 0x01, 0x00, 0x04, 0x0b, 0x08, 0x00, 0x01, 0x00, 0x00, 0x00
        /*0020*/ 	.byte	0x00, 0x00, 0x00, 0x00


//--------------------- .nv.info._Z26rms_norm_kernel_vectorizedPfS_S_S_if --------------------------
	.section	.nv.info._Z26rms_norm_kernel_vectorizedPfS_S_S_if,"",@"SHT_CUDA_INFO"
	.sectionflags	@""
	.align	4


	//----- nvinfo : EIATTR_CUDA_API_VERSION
	.align		4
        /*0000*/ 	.byte	0x04, 0x37
        /*0002*/ 	.short	(.L_31 - .L_30)
.L_30:
        /*0004*/ 	.word	0x00000082


	//----- nvinfo : EIATTR_KPARAM_INFO
	.align		4
.L_31:
        /*0008*/ 	.byte	0x04, 0x17
        /*000a*/ 	.short	(.L_33 - .L_32)
.L_32:
        /*000c*/ 	.word	0x00000000
        /*0010*/ 	.short	0x0005
        /*0012*/ 	.short	0x0024
        /*0014*/ 	.byte	0x00, 0xf0, 0x11, 0x00


	//----- nvinfo : EIATTR_KPARAM_INFO
	.align		4
.L_33:
        /*0018*/ 	.byte	0x04, 0x17
        /*001a*/ 	.short	(.L_35 - .L_34)
.L_34:
        /*001c*/ 	.word	0x00000000
        /*0020*/ 	.short	0x0004
        /*0022*/ 	.short	0x0020
        /*0024*/ 	.byte	0x00, 0xf0, 0x11, 0x00


	//----- nvinfo : EIATTR_KPARAM_INFO
	.align		4
.L_35:
        /*0028*/ 	.byte	0x04, 0x17
        /*002a*/ 	.short	(.L_37 - .L_36)
.L_36:
        /*002c*/ 	.word	0x00000000
        /*0030*/ 	.short	0x0003
        /*0032*/ 	.short	0x0018
        /*0034*/ 	.byte	0x00, 0xf5, 0x21, 0x00


	//----- nvinfo : EIATTR_KPARAM_INFO
	.align		4
.L_37:
        /*0038*/ 	.byte	0x04, 0x17
        /*003a*/ 	.short	(.L_39 - .L_38)
.L_38:
        /*003c*/ 	.word	0x00000000
        /*0040*/ 	.short	0x0002
        /*0042*/ 	.short	0x0010
        /*0044*/ 	.byte	0x00, 0xf5, 0x21, 0x00


	//----- nvinfo : EIATTR_KPARAM_INFO
	.align		4
.L_39:
        /*0048*/ 	.byte	0x04, 0x17
        /*004a*/ 	.short	(.L_41 - .L_40)
.L_40:
        /*004c*/ 	.word	0x00000000
        /*0050*/ 	.short	0x0001
        /*0052*/ 	.short	0x0008
        /*0054*/ 	.byte	0x00, 0xf5, 0x21, 0x00


	//----- nvinfo : EIATTR_KPARAM_INFO
	.align		4
.L_41:
        /*0058*/ 	.byte	0x04, 0x17
        /*005a*/ 	.short	(.L_43 - .L_42)
.L_42:
        /*005c*/ 	.word	0x00000000
        /*0060*/ 	.short	0x0000
        /*0062*/ 	.short	0x0000
        /*0064*/ 	.byte	0x00, 0xf5, 0x21, 0x00


	//----- nvinfo : EIATTR_SPARSE_MMA_MASK
	.align		4
.L_43:
        /*0068*/ 	.byte	0x03, 0x50
        /*006a*/ 	.short	0x0000


	//----- nvinfo : EIATTR_MAXREG_COUNT
	.align		4
        /*006c*/ 	.byte	0x03, 0x1b
        /*006e*/ 	.short	0x00ff


	//----- nvinfo : EIATTR_MERCURY_ISA_VERSION
	.align		4
        /*0070*/ 	.byte	0x03, 0x5f
        /*0072*/ 	.short	0x0101


	//----- nvinfo : EIATTR_VRC_CTA_INIT_COUNT
	.align		4
        /*0074*/ 	.byte	0x02, 0x4a
	.zero		1
	.zero		1


	//----- nvinfo : EIATTR_EXIT_INSTR_OFFSETS
	.align		4
        /*0078*/ 	.byte	0x04, 0x1c
        /*007a*/ 	.short	(.L_45 - .L_44)


	//   ....[0]....
.L_44:
        /*007c*/ 	.word	0x00000390


	//   ....[1]....
        /*0080*/ 	.word	0x000006a0


	//   ....[2]....
        /*0084*/ 	.word	0x00000910


	//----- nvinfo : EIATTR_CRS_STACK_SIZE
	.align		4
.L_45:
        /*0088*/ 	.byte	0x04, 0x1e
        /*008a*/ 	.short	(.L_47 - .L_46)
.L_46:
        /*008c*/ 	.word	0x00000000


	//----- nvinfo : EIATTR_CBANK_PARAM_SIZE
	.align		4
.L_47:
        /*0090*/ 	.byte	0x03, 0x19
        /*0092*/ 	.short	0x0028


	//----- nvinfo : EIATTR_PARAM_CBANK
	.align		4
        /*0094*/ 	.byte	0x04, 0x0a
        /*0096*/ 	.short	(.L_49 - .L_48)
	.align		4
.L_48:
        /*0098*/ 	.word	index@(.nv.constant0._Z26rms_norm_kernel_vectorizedPfS_S_S_if)
        /*009c*/ 	.short	0x0380
        /*009e*/ 	.short	0x0028


	//----- nvinfo : EIATTR_SW_WAR
	.align		4
.L_49:
        /*00a0*/ 	.byte	0x04, 0x36
        /*00a2*/ 	.short	(.L_51 - .L_50)
.L_50:
        /*00a4*/ 	.word	0x00000008
.L_51:


//--------------------- .nv.info._Z22sqsumKernel_vectorizedPfS_i --------------------------
	.section	.nv.info._Z22sqsumKernel_vectorizedPfS_i,"",@"SHT_CUDA_INFO"
	.sectionflags	@""
	.align	4


	//----- nvinfo : EIATTR_CUDA_API_VERSION
	.align		4
        /*0000*/ 	.byte	0x04, 0x37
        /*0002*/ 	.short	(.L_53 - .L_52)
.L_52:
        /*0004*/ 	.word	0x00000082


	//----- nvinfo : EIATTR_KPARAM_INFO
	.align		4
.L_53:
        /*0008*/ 	.byte	0x04, 0x17
        /*000a*/ 	.short	(.L_55 - .L_54)
.L_54:
        /*000c*/ 	.word	0x00000000
        /*0010*/ 	.short	0x0002
        /*0012*/ 	.short	0x0010
        /*0014*/ 	.byte	0x00, 0xf0, 0x11, 0x00


	//----- nvinfo : EIATTR_KPARAM_INFO
	.align		4
.L_55:
        /*0018*/ 	.byte	0x04, 0x17
        /*001a*/ 	.short	(.L_57 - .L_56)
.L_56:
        /*001c*/ 	.word	0x00000000
        /*0020*/ 	.short	0x0001
        /*0022*/ 	.short	0x0008
        /*0024*/ 	.byte	0x00, 0xf5, 0x21, 0x00


	//----- nvinfo : EIATTR_KPARAM_INFO
	.align		4
.L_57:
        /*0028*/ 	.byte	0x04, 0x17
        /*002a*/ 	.short	(.L_59 - .L_58)
.L_58:
        /*002c*/ 	.word	0x00000000
        /*0030*/ 	.short	0x0000
        /*0032*/ 	.short	0x0000
        /*0034*/ 	.byte	0x00, 0xf5, 0x21, 0x00


	//----- nvinfo : EIATTR_SPARSE_MMA_MASK
	.align		4
.L_59:
        /*0038*/ 	.byte	0x03, 0x50
        /*003a*/ 	.short	0x0000


	//----- nvinfo : EIATTR_MAXREG_COUNT
	.align		4
        /*003c*/ 	.byte	0x03, 0x1b
        /*003e*/ 	.short	0x00ff


	//----- nvinfo : EIATTR_NUM_BARRIERS
	.align		4
        /*0040*/ 	.byte	0x02, 0x4c
        /*0042*/ 	.byte	0x01
	.zero		1


	//----- nvinfo : EIATTR_MERCURY_ISA_VERSION
	.align		4
        /*0044*/ 	.byte	0x03, 0x5f
        /*0046*/ 	.short	0x0101


	//----- nvinfo : EIATTR_VRC_CTA_INIT_COUNT
	.align		4
        /*0048*/ 	.byte	0x02, 0x4a
	.zero		1
	.zero		1


	//----- nvinfo : EIATTR_EXIT_INSTR_OFFSETS
	.align		4
        /*004c*/ 	.byte	0x04, 0x1c
        /*004e*/ 	.short	(.L_61 - .L_60)


	//   ....[0]....
.L_60:
        /*0050*/ 	.word	0x00000b60


	//   ....[1]....
        /*0054*/ 	.word	0x00000bd0


	//----- nvinfo : EIATTR_CRS_STACK_SIZE
	.align		4
.L_61:
        /*0058*/ 	.byte	0x04, 0x1e
        /*005a*/ 	.short	(.L_63 - .L_62)
.L_62:
        /*005c*/ 	.word	0x00000000


	//----- nvinfo : EIATTR_CBANK_PARAM_SIZE
	.align		4
.L_63:
        /*0060*/ 	.byte	0x03, 0x19
        /*0062*/ 	.short	0x0014


	//----- nvinfo : EIATTR_PARAM_CBANK
	.align		4
        /*0064*/ 	.byte	0x04, 0x0a
        /*0066*/ 	.short	(.L_65 - .L_64)
	.align		4
.L_64:
        /*0068*/ 	.word	index@(.nv.constant0._Z22sqsumKernel_vectorizedPfS_i)
        /*006c*/ 	.short	0x0380
        /*006e*/ 	.short	0x0014


	//----- nvinfo : EIATTR_SW_WAR
	.align		4
.L_65:
        /*0070*/ 	.byte	0x04, 0x36
        /*0072*/ 	.short	(.L_67 - .L_66)
.L_66:
        /*0074*/ 	.word	0x00000008
.L_67:


//--------------------- .nv.info._Z22rms_norm_vector_kernelPfS_S_S_if --------------------------
	.section	.nv.info._Z22rms_norm_vector_kernelPfS_S_S_if,"",@"SHT_CUDA_INFO"
	.sectionflags	@""
	.align	4


	//----- nvinfo : EIATTR_CUDA_API_VERSION
	.align		4
        /*0000*/ 	.byte	0x04, 0x37
        /*0002*/ 	.short	(.L_69 - .L_68)
.L_68:
        /*0004*/ 	.word	0x00000082


	//----- nvinfo : EIATTR_KPARAM_INFO
	.align		4
.L_69:
        /*0008*/ 	.byte	0x04, 0x17
        /*000a*/ 	.short	(.L_71 - .L_70)
.L_70:
        /*000c*/ 	.word	0x00000000
        /*0010*/ 	.short	0x0005
        /*0012*/ 	.short	0x0024
        /*0014*/ 	.byte	0x00, 0xf0, 0x11, 0x00


	//----- nvinfo : EIATTR_KPARAM_INFO
	.align		4
.L_71:
        /*0018*/ 	.byte	0x04, 0x17
        /*001a*/ 	.short	(.L_73 - .L_72)
.L_72:
        /*001c*/ 	.word	0x00000000
        /*0020*/ 	.short	0x0004
        /*0022*/ 	.short	0x0020
        /*0024*/ 	.byte	0x00, 0xf0, 0x11, 0x00


	//----- nvinfo : EIATTR_KPARAM_INFO
	.align		4
.L_73:
        /*0028*/ 	.byte	0x04, 0x17
        /*002a*/ 	.short	(.L_75 - .L_74)
.L_74:
        /*002c*/ 	.word	0x00000000
        /*0030*/ 	.short	0x0003
        /*0032*/ 	.short	0x0018
        /*0034*/ 	.byte	0x00, 0xf5, 0x21, 0x00


	//----- nvinfo : EIATTR_KPARAM_INFO
	.align		4
.L_75:
        /*0038*/ 	.byte	0x04, 0x17
        /*003a*/ 	.short	(.L_77 - .L_76)
.L_76:
        /*003c*/ 	.word	0x00000000
        /*0040*/ 	.short	0x0002
        /*0042*/ 	.short	0x0010
        /*0044*/ 	.byte	0x00, 0xf5, 0x21, 0x00


	//----- nvinfo : EIATTR_KPARAM_INFO
	.align		4
.L_77:
        /*0048*/ 	.byte	0x04, 0x17
        /*004a*/ 	.short	(.L_79 - .L_78)
.L_78:
        /*004c*/ 	.word	0x00000000
        /*0050*/ 	.short	0x0001
        /*0052*/ 	.short	0x0008
        /*0054*/ 	.byte	0x00, 0xf5, 0x21, 0x00


	//----- nvinfo : EIATTR_KPARAM_INFO
	.align		4
.L_79:
        /*0058*/ 	.byte	0x04, 0x17
        /*005a*/ 	.short	(.L_81 - .L_80)
.L_80:
        /*005c*/ 	.word	0x00000000
        /*0060*/ 	.short	0x0000
        /*0062*/ 	.short	0x0000
        /*0064*/ 	.byte	0x00, 0xf5, 0x21, 0x00


	//----- nvinfo : EIATTR_SPARSE_MMA_MASK
	.align		4
.L_81:
        /*0068*/ 	.byte	0x03, 0x50
        /*006a*/ 	.short	0x0000


	//----- nvinfo : EIATTR_MAXREG_COUNT
	.align		4
        /*006c*/ 	.byte	0x03, 0x1b
        /*006e*/ 	.short	0x00ff


	//----- nvinfo : EIATTR_MERCURY_ISA_VERSION
	.align		4
        /*0070*/ 	.byte	0x03, 0x5f
        /*0072*/ 	.short	0x0101


	//----- nvinfo : EIATTR_VRC_CTA_INIT_COUNT
	.align		4
        /*0074*/ 	.byte	0x02, 0x4a
	.zero		1
	.zero		1


	//----- nvinfo : EIATTR_EXIT_INSTR_OFFSETS
	.align		4
        /*0078*/ 	.byte	0x04, 0x1c
        /*007a*/ 	.short	(.L_83 - .L_82)


	//   ....[0]....
.L_82:
        /*007c*/ 	.word	0x00000180


	//   ....[1]....
        /*0080*/ 	.word	0x000003d0


	//----- nvinfo : EIATTR_CRS_STACK_SIZE
	.align		4
.L_83:
        /*0084*/ 	.byte	0x04, 0x1e
        /*0086*/ 	.short	(.L_85 - .L_84)
.L_84:
        /*0088*/ 	.word	0x00000000


	//----- nvinfo : EIATTR_CBANK_PARAM_SIZE
	.align		4
.L_85:
        /*008c*/ 	.byte	0x03, 0x19
        /*008e*/ 	.short	0x0028


	//----- nvinfo : EIATTR_PARAM_CBANK
	.align		4
        /*0090*/ 	.byte	0x04, 0x0a
        /*0092*/ 	.short	(.L_87 - .L_86)
	.align		4
.L_86:
        /*0094*/ 	.word	index@(.nv.constant0._Z22rms_norm_vector_kernelPfS_S_S_if)
        /*0098*/ 	.short	0x0380
        /*009a*/ 	.short	0x0028


	//----- nvinfo : EIATTR_SW_WAR
	.align		4
.L_87:
        /*009c*/ 	.byte	0x04, 0x36
        /*009e*/ 	.short	(.L_89 - .L_88)
.L_88:
        /*00a0*/ 	.word	0x00000008
.L_89:


//--------------------- .nv.info._Z11sqsumKernelPfS_i --------------------------
	.section	.nv.info._Z11sqsumKernelPfS_i,"",@"SHT_CUDA_INFO"
	.sectionflags	@""
	.align	4


	//----- nvinfo : EIATTR_CUDA_API_VERSION
	.align		4
        /*0000*/ 	.byte	0x04, 0x37
        /*0002*/ 	.short	(.L_91 - .L_90)
.L_90:
        /*0004*/ 	.word	0x00000082


	//----- nvinfo : EIATTR_KPARAM_INFO
	.align		4
.L_91:
        /*0008*/ 	.byte	0x04, 0x17
        /*000a*/ 	.short	(.L_93 - .L_92)
.L_92:
        /*000c*/ 	.word	0x00000000
        /*0010*/ 	.short	0x0002
        /*0012*/ 	.short	0x0010
        /*0014*/ 	.byte	0x00, 0xf0, 0x11, 0x00


	//----- nvinfo : EIATTR_KPARAM_INFO
	.align		4
.L_93:
        /*0018*/ 	.byte	0x04, 0x17
        /*001a*/ 	.short	(.L_95 - .L_94)
.L_94:
        /*001c*/ 	.word	0x00000000
        /*0020*/ 	.short	0x0001
        /*0022*/ 	.short	0x0008
        /*0024*/ 	.byte	0x00, 0xf5, 0x21, 0x00


	//----- nvinfo : EIATTR_KPARAM_INFO
	.align		4
.L_95:
        /*0028*/ 	.byte	0x04, 0x17
        /*002a*/ 	.short	(.L_97 - .L_96)
.L_96:
        /*002c*/ 	.word	0x00000000
        /*0030*/ 	.short	0x0000
        /*0032*/ 	.short	0x0000
        /*0034*/ 	.byte	0x00, 0xf5, 0x21, 0x00


	//----- nvinfo : EIATTR_SPARSE_MMA_MASK
	.align		4
.L_97:
        /*0038*/ 	.byte	0x03, 0x50
        /*003a*/ 	.short	0x0000


	//----- nvinfo : EIATTR_MAXREG_COUNT
	.align		4
        /*003c*/ 	.byte	0x03, 0x1b
        /*003e*/ 	.short	0x00ff


	//----- nvinfo : EIATTR_NUM_BARRIERS
	.align		4
        /*0040*/ 	.byte	0x02, 0x4c
        /*0042*/ 	.byte	0x01
	.zero		1


	//----- nvinfo : EIATTR_MERCURY_ISA_VERSION
	.align		4
        /*0044*/ 	.byte	0x03, 0x5f
        /*0046*/ 	.short	0x0101


	//----- nvinfo : EIATTR_VRC_CTA_INIT_COUNT
	.align		4
        /*0048*/ 	.byte	0x02, 0x4a
	.zero		1
	.zero		1


	//----- nvinfo : EIATTR_EXIT_INSTR_OFFSETS
	.align		4
        /*004c*/ 	.byte	0x04, 0x1c
        /*004e*/ 	.short	(.L_99 - .L_98)


	//   ....[0]....
.L_98:
        /*0050*/ 	.word	0x00000dc0


	//   ....[1]....
        /*0054*/ 	.word	0x00000e30


	//----- nvinfo : EIATTR_CBANK_PARAM_SIZE
	.align		4
.L_99:
        /*0058*/ 	.byte	0x03, 0x19
        /*005a*/ 	.short	0x0014


	//----- nvinfo : EIATTR_PARAM_CBANK
	.align		4
        /*005c*/ 	.byte	0x04, 0x0a
        /*005e*/ 	.short	(.L_101 - .L_100)
	.align		4
.L_100:
        /*0060*/ 	.word	index@(.nv.constant0._Z11sqsumKernelPfS_i)
        /*0064*/ 	.short	0x0380
        /*0066*/ 	.short	0x0014


	//----- nvinfo : EIATTR_SW_WAR
	.align		4
.L_101:
        /*0068*/ 	.byte	0x04, 0x36
        /*006a*/ 	.short	(.L_103 - .L_102)
.L_102:
        /*006c*/ 	.word	0x00000008
.L_103:


//--------------------- .nv.callgraph             --------------------------
	.section	.nv.callgraph,"",@"SHT_CUDA_CALLGRAPH"
	.align	4
	.sectionentsize	8
	.align		4
        /*0000*/ 	.word	0x00000000
	.align		4
        /*0004*/ 	.word	0xffffffff
	.align		4
        /*0008*/ 	.word	0x00000000
	.align		4
        /*000c*/ 	.word	0xfffffffe
	.align		4
        /*0010*/ 	.word	0x00000000
	.align		4
        /*0014*/ 	.word	0xfffffffd
	.align		4
        /*0018*/ 	.word	0x00000000
	.align		4
        /*001c*/ 	.word	0xfffffffc


//--------------------- .text._Z26rms_norm_kernel_vectorizedPfS_S_S_if --------------------------
	.section	.text._Z26rms_norm_kernel_vectorizedPfS_S_S_if,"ax",@progbits
	.align	128
        .global         _Z26rms_norm_kernel_vectorizedPfS_S_S_if
        .type           _Z26rms_norm_kernel_vectorizedPfS_S_S_if,@function
        .size           _Z26rms_norm_kernel_vectorizedPfS_S_S_if,(.L_x_54 - _Z26rms_norm_kernel_vectorizedPfS_S_S_if)
        .other          _Z26rms_norm_kernel_vectorizedPfS_S_S_if,@"STO_CUDA_ENTRY STV_DEFAULT"
_Z26rms_norm_kernel_vectorizedPfS_S_S_if:
.text._Z26rms_norm_kernel_vectorizedPfS_S_S_if:
[----:B------:R-:W-:Y:S08]  /*0000*/  LDC R1, c[0x0][0x37c] ;  /* 0x0000df00ff017b82 */ /* 0x000ff00000000800 */
[----:B------:R-:W0:Y:S01]  /*0010*/  LDC.64 R2, c[0x0][0x398] ;  /* 0x0000e600ff027b82 */ /* 0x000e220000000a00 */
[----:B------:R-:W0:Y:S01]  /*0020*/  LDCU.64 UR4, c[0x0][0x358] ;  /* 0x00006b00ff0477ac */ /* 0x000e220008000a00 */
[----:B------:R-:W1:Y:S01]  /*0030*/  LDCU UR6, c[0x0][0x3a0] ;  /* 0x00007400ff0677ac */ /* 0x000e620008000800 */
[----:B0-----:R1:W2:Y:S02]  /*0040*/  LDG.E R0, desc[UR4][R2.64] ;  /* 0x0000000402007981 */ /* 0x0012a4000c1e1900 */
[----:B-1----:R-:W-:-:S04]  /*0050*/  I2FP.F32.S32 R3, UR6 ;  /* 0x0000000600037c45 */ /* 0x002fc80008201400 */
[----:B------:R-:W0:Y:S02]  /*0060*/  MUFU.RCP R4, R3 ;  /* 0x0000000300047308 */ /* 0x000e240000001000 */
[----:B0-----:R-:W-:-:S04]  /*0070*/  FFMA R5, -R3, R4, 1 ;  /* 0x3f80000003057423 */ /* 0x001fc80000000104 */
[----:B------:R-:W-:Y:S02]  /*0080*/  FFMA R5, R4, R5, R4 ;  /* 0x0000000504057223 */ /* 0x000fe40000000004 */
[----:B--2---:R-:W0:Y:S02]  /*0090*/  FCHK P0, R0, R3 ;  /* 0x0000000300007302 */ /* 0x004e240000000000 */
[----:B------:R-:W-:-:S04]  /*00a0*/  FFMA R4, R0, R5, RZ ;  /* 0x0000000500047223 */ /* 0x000fc800000000ff */
[----:B------:R-:W-:-:S04]  /*00b0*/  FFMA R6, -R3, R4, R0 ;  /* 0x0000000403067223 */ /* 0x000fc80000000100 */
[----:B------:R-:W-:Y:S01]  /*00c0*/  FFMA R4, R5, R6, R4 ;  /* 0x0000000605047223 */ /* 0x000fe20000000004 */
[----:B0-----:R-:W-:Y:S06]  /*00d0*/  @!P0 BRA `(.L_x_0) ;  /* 0x0000000000088947 */ /* 0x001fec0003800000 */
[----:B------:R-:W-:-:S07]  /*00e0*/  MOV R2, 0x100 ;  /* 0x0000010000027802 */ /* 0x000fce0000000f00 */
[----:B------:R-:W-:Y:S05]  /*00f0*/  CALL.REL.NOINC `($__internal_0_$__cuda_sm3x_div_rn_noftz_f32_slowpath) ;  /* 0x0000000800087944 */ /* 0x000fea0003c00000 */
.L_x_0:
[----:B------:R-:W0:Y:S01]  /*0100*/  LDC.64 R16, c[0x0][0x3a0] ;  /* 0x0000e800ff107b82 */ /* 0x000e220000000a00 */
[----:B------:R-:W1:Y:S01]  /*0110*/  S2R R21, SR_TID.X ;  /* 0x0000000000157919 */ /* 0x000e620000002100 */
[----:B------:R-:W-:Y:S06]  /*0120*/  BSSY.RECONVERGENT B0, `(.L_x_1) ;  /* 0x0000026000007945 */ /* 0x000fec0003800200 */
[----:B------:R-:W1:Y:S08]  /*0130*/  S2UR UR6, SR_CTAID.X ;  /* 0x00000000000679c3 */ /* 0x000e700000002500 */
[----:B------:R-:W1:Y:S01]  /*0140*/  LDC R0, c[0x0][0x360] ;  /* 0x0000d800ff007b82 */ /* 0x000e620000000800 */
[----:B------:R-:W2:Y:S01]  /*0150*/  LDCU UR7, c[0x0][0x370] ;  /* 0x00006e00ff0777ac */ /* 0x000ea20008000800 */
[----:B0-----:R-:W-:Y:S01]  /*0160*/  FADD R4, R4, R17 ;  /* 0x0000001104047221 */ /* 0x001fe20000000000 */
[----:B------:R-:W-:-:S04]  /*0170*/  SHF.R.S32.HI R3, RZ, 0x1f, R16 ;  /* 0x0000001fff037819 */ /* 0x000fc80000011410 */
[----:B------:R-:W-:Y:S02]  /*0180*/  FSETP.GEU.AND P1, PT, |R4|, 1.175494350822287508e-38, PT ;  /* 0x008000000400780b */ /* 0x000fe40003f2e200 */
[----:B------:R-:W-:-:S04]  /*0190*/  LEA.HI R3, R3, R16, RZ, 0x2 ;  /* 0x0000001003037211 */ /* 0x000fc800078f10ff */
[----:B------:R-:W-:Y:S01]  /*01a0*/  SHF.R.S32.HI R18, RZ, 0x2, R3 ;  /* 0x00000002ff127819 */ /* 0x000fe20000011403 */
[----:B-1----:R-:W-:-:S06]  /*01b0*/  IMAD R21, R0, UR6, R21 ;  /* 0x0000000600157c24 */ /* 0x002fcc000f8e0215 */
[----:B------:R-:W-:Y:S01]  /*01c0*/  @!P1 FMUL R4, R4, 16777216 ;  /* 0x4b80000004049820 */ /* 0x000fe20000400000 */
[----:B--2---:R-:W-:Y:S01]  /*01d0*/  IMAD R0, R0, UR7, RZ ;  /* 0x0000000700007c24 */ /* 0x004fe2000f8e02ff */
[----:B------:R-:W-:Y:S02]  /*01e0*/  ISETP.GE.AND P2, PT, R21, R18, PT ;  /* 0x000000121500720c */ /* 0x000fe40003f46270 */
[----:B------:R-:W0:Y:S01]  /*01f0*/  MUFU.RSQ R17, R4 ;  /* 0x0000000400117308 */ /* 0x000e220000001400 */
[----:B------:R-:W-:-:S05]  /*0200*/  IMAD R19, R18, 0x4, R21 ;  /* 0x0000000412137824 */ /* 0x000fca00078e0215 */
[----:B------:R-:W-:Y:S01]  /*0210*/  ISETP.GE.AND P0, PT, R19, R16, PT ;  /* 0x000000101300720c */ /* 0x000fe20003f06270 */
[----:B0-----:R-:W-:-:S04]  /*0220*/  @!P1 FMUL R17, R17, 4096 ;  /* 0x4580000011119820 */ /* 0x001fc80000400000 */
[----:B------:R-:W-:Y:S08]  /*0230*/  @P2 BRA `(.L_x_2) ;  /* 0x0000000000502947 */ /* 0x000ff00003800000 */
[----:B------:R-:W0:Y:S08]  /*0240*/  LDC.64 R14, c[0x0][0x390] ;  /* 0x0000e400ff0e7b82 */ /* 0x000e300000000a00 */
[----:B------:R-:W1:Y:S08]  /*0250*/  LDC.64 R12, c[0x0][0x380] ;  /* 0x0000e000ff0c7b82 */ /* 0x000e700000000a00 */
[----:B------:R-:W2:Y:S02]  /*0260*/  LDC.64 R2, c[0x0][0x388] ;  /* 0x0000e200ff027b82 */ /* 0x000ea40000000a00 */
.L_x_3:
[----:B-1----:R-:W-:-:S04]  /*0270*/  IMAD.WIDE R10, R21, 0x10, R12 ;  /* 0x00000010150a7825 */ /* 0x002fc800078e020c */
[----:B--2---:R-:W-:Y:S02]  /*0280*/  IMAD.WIDE R22, R21, 0x10, R2 ;  /* 0x0000001015167825 */ /* 0x004fe400078e0202 */
[----:B---3--:R-:W2:Y:S04]  /*0290*/  LDG.E.128 R8, desc[UR4][R10.64] ;  /* 0x000000040a087981 */ /* 0x008ea8000c1e1d00 */
[----:B------:R-:W2:Y:S02]  /*02a0*/  LDG.E.128 R4, desc[UR4][R22.64] ;  /* 0x0000000416047981 */ /* 0x000ea4000c1e1d00 */
[----:B--2---:R-:W-:Y:S01]  /*02b0*/  FMUL R4, R8, R4 ;  /* 0x0000000408047220 */ /* 0x004fe20000400000 */
[----:B------:R-:W-:Y:S01]  /*02c0*/  FMUL R20, R9, R5 ;  /* 0x0000000509147220 */ /* 0x000fe20000400000 */
[----:B------:R-:W-:Y:S01]  /*02d0*/  FMUL R6, R10, R6 ;  /* 0x000000060a067220 */ /* 0x000fe20000400000 */
[----:B------:R-:W-:Y:S01]  /*02e0*/  FMUL R24, R11, R7 ;  /* 0x000000070b187220 */ /* 0x000fe20000400000 */
[----:B0-----:R-:W-:-:S04]  /*02f0*/  IMAD.WIDE R8, R21, 0x10, R14 ;  /* 0x0000001015087825 */ /* 0x001fc800078e020e */
[C---:B------:R-:W-:Y:S01]  /*0300*/  FMUL R4, R17.reuse, R4 ;  /* 0x0000000411047220 */ /* 0x040fe20000400000 */
[C---:B------:R-:W-:Y:S01]  /*0310*/  FMUL R5, R17.reuse, R20 ;  /* 0x0000001411057220 */ /* 0x040fe20000400000 */
[C---:B------:R-:W-:Y:S01]  /*0320*/  FMUL R6, R17.reuse, R6 ;  /* 0x0000000611067220 */ /* 0x040fe20000400000 */
[----:B------:R-:W-:Y:S01]  /*0330*/  FMUL R7, R17, R24 ;  /* 0x0000001811077220 */ /* 0x000fe20000400000 */
[----:B------:R-:W-:-:S04]  /*0340*/  IMAD.IADD R21, R0, 0x1, R21 ;  /* 0x0000000100157824 */ /* 0x000fc800078e0215 */
[----:B------:R3:W-:Y:S01]  /*0350*/  STG.E.128 desc[UR4][R8.64], R4 ;  /* 0x0000000408007986 */ /* 0x0007e2000c101d04 */
[----:B------:R-:W-:-:S13]  /*0360*/  ISETP.GE.AND P1, PT, R21, R18, PT ;  /* 0x000000121500720c */ /* 0x000fda0003f26270 */
[----:B------:R-:W-:Y:S05]  /*0370*/  @!P1 BRA `(.L_x_3) ;  /* 0xfffffffc00bc9947 */ /* 0x000fea000383ffff */
.L_x_2:
[----:B------:R-:W-:Y:S05]  /*0380*/  BSYNC.RECONVERGENT B0 ;  /* 0x0000000000007941 */ /* 0x000fea0003800200 */
.L_x_1:
[----:B------:R-:W-:Y:S05]  /*0390*/  @P0 EXIT ;  /* 0x000000000000094d */ /* 0x000fea0003800000 */
[----:B---3--:R-:W0:Y:S01]  /*03a0*/  I2F.U32.RP R7, R0 ;  /* 0x0000000000077306 */ /* 0x008e220000209000 */
[C---:B------:R-:W-:Y:S01]  /*03b0*/  IMAD.IADD R5, R0.reuse, 0x1, R19 ;  /* 0x0000000100057824 */ /* 0x040fe200078e0213 */
[----:B------:R-:W-:Y:S01]  /*03c0*/  ISETP.NE.U32.AND P2, PT, R0, RZ, PT ;  /* 0x000000ff0000720c */ /* 0x000fe20003f45070 */
[----:B------:R-:W-:Y:S01]  /*03d0*/  IMAD.MOV R9, RZ, RZ, -R0 ;  /* 0x000000ffff097224 */ /* 0x000fe200078e0a00 */
[----:B------:R-:W-:Y:S02]  /*03e0*/  BSSY.RECONVERGENT B0, `(.L_x_4) ;  /* 0x000002b000007945 */ /* 0x000fe40003800200 */
[CC--:B------:R-:W-:Y:S02]  /*03f0*/  ISETP.GE.AND P0, PT, R5.reuse, R16.reuse, PT ;  /* 0x000000100500720c */ /* 0x0c0fe40003f06270 */
[----:B------:R-:W-:Y:S02]  /*0400*/  VIMNMX R4, PT, PT, R5, R16, !PT ;  /* 0x0000001005047248 */ /* 0x000fe40007fe0100 */
[----:B------:R-:W-:-:S04]  /*0410*/  SEL R6, RZ, 0x1, P0 ;  /* 0x00000001ff067807 */ /* 0x000fc80000000000 */
[----:B------:R-:W-:Y:S01]  /*0420*/  IADD3 R5, PT, PT, R4, -R5, -R6 ;  /* 0x8000000504057210 */ /* 0x000fe20007ffe806 */
[----:B0-----:R-:W0:Y:S02]  /*0430*/  MUFU.RCP R7, R7 ;  /* 0x0000000700077308 */ /* 0x001e240000001000 */
[----:B0-----:R-:W-:-:S06]  /*0440*/  IADD3 R2, PT, PT, R7, 0xffffffe, RZ ;  /* 0x0ffffffe07027810 */ /* 0x001fcc0007ffe0ff */
[----:B------:R0:W1:Y:S02]  /*0450*/  F2I.FTZ.U32.TRUNC.NTZ R3, R2 ;  /* 0x0000000200037305 */ /* 0x000064000021f000 */
[----:B0-----:R-:W-:Y:S02]  /*0460*/  HFMA2 R2, -RZ, RZ, 0, 0 ;  /* 0x00000000ff027431 */ /* 0x001fe400000001ff */
[----:B-1----:R-:W-:-:S04]  /*0470*/  IMAD R9, R9, R3, RZ ;  /* 0x0000000309097224 */ /* 0x002fc800078e02ff */
[----:B------:R-:W-:-:S06]  /*0480*/  IMAD.HI.U32 R8, R3, R9, R2 ;  /* 0x0000000903087227 */ /* 0x000fcc00078e0002 */
[----:B------:R-:W-:-:S04]  /*0490*/  IMAD.HI.U32 R3, R8, R5, RZ ;  /* 0x0000000508037227 */ /* 0x000fc800078e00ff */
[----:B------:R-:W-:-:S04]  /*04a0*/  IMAD.MOV R2, RZ, RZ, -R3 ;  /* 0x000000ffff027224 */ /* 0x000fc800078e0a03 */
[----:B------:R-:W-:-:S05]  /*04b0*/  IMAD R5, R0, R2, R5 ;  /* 0x0000000200057224 */ /* 0x000fca00078e0205 */
[----:B------:R-:W-:-:S13]  /*04c0*/  ISETP.GE.U32.AND P0, PT, R5, R0, PT ;  /* 0x000000000500720c */ /* 0x000fda0003f06070 */
[----:B------:R-:W-:Y:S01]  /*04d0*/  @P0 IMAD.IADD R5, R5, 0x1, -R0 ;  /* 0x0000000105050824 */ /* 0x000fe200078e0a00 */
[----:B------:R-:W-:-:S04]  /*04e0*/  @P0 IADD3 R3, PT, PT, R3, 0x1, RZ ;  /* 0x0000000103030810 */ /* 0x000fc80007ffe0ff */
[----:B------:R-:W-:-:S13]  /*04f0*/  ISETP.GE.U32.AND P1, PT, R5, R0, PT ;  /* 0x000000000500720c */ /* 0x000fda0003f26070 */
[----:B------:R-:W-:Y:S01]  /*0500*/  @P1 VIADD R3, R3, 0x1 ;  /* 0x0000000103031836 */ /* 0x000fe20000000000 */
[----:B------:R-:W-:-:S04]  /*0510*/  @!P2 LOP3.LUT R3, RZ, R0, RZ, 0x33, !PT ;  /* 0x00000000ff03a212 */ /* 0x000fc800078e33ff */
[----:B------:R-:W-:-:S04]  /*0520*/  IADD3 R8, PT, PT, R6, R3, RZ ;  /* 0x0000000306087210 */ /* 0x000fc80007ffe0ff */
[C---:B------:R-:W-:Y:S02]  /*0530*/  LOP3.LUT R2, R8.reuse, 0x3, RZ, 0xc0, !PT ;  /* 0x0000000308027812 */ /* 0x040fe400078ec0ff */
[----:B------:R-:W-:Y:S02]  /*0540*/  ISETP.GE.U32.AND P1, PT, R8, 0x3, PT ;  /* 0x000000030800780c */ /* 0x000fe40003f26070 */
[----:B------:R-:W-:-:S13]  /*0550*/  ISETP.NE.AND P0, PT, R2, 0x3, PT ;  /* 0x000000030200780c */ /* 0x000fda0003f05270 */
[----:B------:R-:W-:Y:S05]  /*0560*/  @!P0 BRA `(.L_x_5) ;  /* 0x0000000000488947 */ /* 0x000fea0003800000 */
[----:B------:R-:W0:Y:S01]  /*0570*/  LDC.64 R2, c[0x0][0x390] ;  /* 0x0000e400ff027b82 */ /* 0x000e220000000a00 */
[----:B------:R-:W-:-:S05]  /*0580*/  VIADD R8, R8, 0x1 ;  /* 0x0000000108087836 */ /* 0x000fca0000000000 */
[----:B------:R-:W-:Y:S02]  /*0590*/  LOP3.LUT R8, R8, 0x3, RZ, 0xc0, !PT ;  /* 0x0000000308087812 */ /* 0x000fe400078ec0ff */
[----:B------:R-:W1:Y:S02]  /*05a0*/  LDC.64 R4, c[0x0][0x380] ;  /* 0x0000e000ff047b82 */ /* 0x000e640000000a00 */
[----:B------:R-:W-:-:S06]  /*05b0*/  IADD3 R14, PT, PT, -R8, RZ, RZ ;  /* 0x000000ff080e7210 */ /* 0x000fcc0007ffe1ff */
[----:B------:R-:W2:Y:S02]  /*05c0*/  LDC.64 R6, c[0x0][0x388] ;  /* 0x0000e200ff067b82 */ /* 0x000ea40000000a00 */
.L_x_6:
[----:B--2---:R-:W-:-:S04]  /*05d0*/  IMAD.WIDE R10, R19, 0x4, R6 ;  /* 0x00000004130a7825 */ /* 0x004fc800078e0206 */
[C---:B-1----:R-:W-:Y:S02]  /*05e0*/  IMAD.WIDE R12, R19.reuse, 0x4, R4 ;  /* 0x00000004130c7825 */ /* 0x042fe400078e0204 */
[----:B------:R-:W2:Y:S04]  /*05f0*/  LDG.E R11, desc[UR4][R10.64] ;  /* 0x000000040a0b7981 */ /* 0x000ea8000c1e1900 */
[----:B------:R-:W2:Y:S01]  /*0600*/  LDG.E R12, desc[UR4][R12.64] ;  /* 0x000000040c0c7981 */ /* 0x000ea2000c1e1900 */
[----:B0--3--:R-:W-:Y:S01]  /*0610*/  IMAD.WIDE R8, R19, 0x4, R2 ;  /* 0x0000000413087825 */ /* 0x009fe200078e0202 */
[----:B------:R-:W-:-:S03]  /*0620*/  IADD3 R19, PT, PT, R0, R19, RZ ;  /* 0x0000001300137210 */ /* 0x000fc60007ffe0ff */
[----:B------:R-:W-:-:S05]  /*0630*/  VIADD R14, R14, 0x1 ;  /* 0x000000010e0e7836 */ /* 0x000fca0000000000 */
[----:B------:R-:W-:Y:S01]  /*0640*/  ISETP.NE.AND P0, PT, R14, RZ, PT ;  /* 0x000000ff0e00720c */ /* 0x000fe20003f05270 */
[----:B--2---:R-:W-:-:S04]  /*0650*/  FMUL R18, R12, R11 ;  /* 0x0000000b0c127220 */ /* 0x004fc80000400000 */
[----:B------:R-:W-:-:S05]  /*0660*/  FMUL R15, R17, R18 ;  /* 0x00000012110f7220 */ /* 0x000fca0000400000 */
[----:B------:R3:W-:Y:S03]  /*0670*/  STG.E desc[UR4][R8.64], R15 ;  /* 0x0000000f08007986 */ /* 0x0007e6000c101904 */
[----:B------:R-:W-:Y:S05]  /*0680*/  @P0 BRA `(.L_x_6) ;  /* 0xfffffffc00d00947 */ /* 0x000fea000383ffff */
.L_x_5:
[----:B------:R-:W-:Y:S05]  /*0690*/  BSYNC.RECONVERGENT B0 ;  /* 0x0000000000007941 */ /* 0x000fea0003800200 */
.L_x_4:
[----:B------:R-:W-:Y:S05]  /*06a0*/  @!P1 EXIT ;  /* 0x000000000000994d */ /* 0x000fea0003800000 */
.L_x_7:
[----:B0-----:R-:W0:Y:S08]  /*06b0*/  LDC.64 R2, c[0x0][0x380] ;  /* 0x0000e000ff027b82 */ /* 0x001e300000000a00 */
[----:B------:R-:W3:Y:S01]  /*06c0*/  LDC.64 R4, c[0x0][0x388] ;  /* 0x0000e200ff047b82 */ /* 0x000ee20000000a00 */
[----:B0-----:R-:W-:-:S07]  /*06d0*/  IMAD.WIDE R6, R19, 0x4, R2 ;  /* 0x0000000413067825 */ /* 0x001fce00078e0202 */
[----:B------:R-:W0:Y:S01]  /*06e0*/  LDC.64 R2, c[0x0][0x390] ;  /* 0x0000e400ff027b82 */ /* 0x000e220000000a00 */
[C---:B---3--:R-:W-:Y:S02]  /*06f0*/  IMAD.WIDE R8, R19.reuse, 0x4, R4 ;  /* 0x0000000413087825 */ /* 0x048fe400078e0204 */
[----:B------:R-:W2:Y:S04]  /*0700*/  LDG.E R4, desc[UR4][R6.64] ;  /* 0x0000000406047981 */ /* 0x000ea8000c1e1900 */
[----:B------:R-:W2:Y:S01]  /*0710*/  LDG.E R5, desc[UR4][R8.64] ;  /* 0x0000000408057981 */ /* 0x000ea2000c1e1900 */
[----:B0-----:R-:W-:-:S04]  /*0720*/  IMAD.WIDE R12, R19, 0x4, R2 ;  /* 0x00000004130c7825 */ /* 0x001fc800078e0202 */
[----:B------:R-:W-:-:S04]  /*0730*/  IMAD.WIDE R2, R0, 0x4, R6 ;  /* 0x0000000400027825 */ /* 0x000fc800078e0206 */
[----:B--2---:R-:W-:-:S04]  /*0740*/  FMUL R4, R4, R5 ;  /* 0x0000000504047220 */ /* 0x004fc80000400000 */
[----:B------:R-:W-:Y:S01]  /*0750*/  FMUL R15, R17, R4 ;  /* 0x00000004110f7220 */ /* 0x000fe20000400000 */
[----:B------:R-:W-:-:S04]  /*0760*/  IMAD.WIDE R4, R0, 0x4, R8 ;  /* 0x0000000400047825 */ /* 0x000fc800078e0208 */
[----:B------:R0:W-:Y:S04]  /*0770*/  STG.E desc[UR4][R12.64], R15 ;  /* 0x0000000f0c007986 */ /* 0x0001e8000c101904 */
[----:B------:R-:W2:Y:S04]  /*0780*/  LDG.E R10, desc[UR4][R2.64] ;  /* 0x00000004020a7981 */ /* 0x000ea8000c1e1900 */
[----:B------:R-:W2:Y:S01]  /*0790*/  LDG.E R11, desc[UR4][R4.64] ;  /* 0x00000004040b7981 */ /* 0x000ea2000c1e1900 */
[----:B------:R-:W-:-:S04]  /*07a0*/  IMAD.WIDE R6, R0, 0x4, R12 ;  /* 0x0000000400067825 */ /* 0x000fc800078e020c */
        /* <DEDUP_REMOVED lines=9> */
[----:B0-----:R-:W-:-:S04]  /*0840*/  IMAD.WIDE R12, R0, 0x4, R10 ;  /* 0x00000004000c7825 */ /* 0x001fc800078e020a */
[----:B--2---:R-:W-:-:S04]  /*0850*/  FMUL R14, R14, R23 ;  /* 0x000000170e0e7220 */ /* 0x004fc80000400000 */
[----:B------:R-:W-:-:S05]  /*0860*/  FMUL R15, R17, R14 ;  /* 0x0000000e110f7220 */ /* 0x000fca0000400000 */
[----:B------:R0:W-:Y:S04]  /*0870*/  STG.E desc[UR4][R2.64], R15 ;  /* 0x0000000f02007986 */ /* 0x0001e8000c101904 */
[----:B------:R-:W2:Y:S04]  /*0880*/  LDG.E R4, desc[UR4][R4.64] ;  /* 0x0000000404047981 */ /* 0x000ea8000c1e1900 */
[----:B------:R-:W2:Y:S01]  /*0890*/  LDG.E R13, desc[UR4][R12.64] ;  /* 0x000000040c0d7981 */ /* 0x000ea2000c1e1900 */
[----:B-1----:R-:W-:-:S04]  /*08a0*/  IMAD.WIDE R6, R0, 0x4, R2 ;  /* 0x0000000400067825 */ /* 0x002fc800078e0202 */
[----:B------:R-:W-:-:S05]  /*08b0*/  IMAD R19, R0, 0x4, R19 ;  /* 0x0000000400137824 */ /* 0x000fca00078e0213 */
[----:B------:R-:W-:Y:S01]  /*08c0*/  ISETP.GE.AND P0, PT, R19, R16, PT ;  /* 0x000000101300720c */ /* 0x000fe20003f06270 */
[----:B--2---:R-:W-:-:S04]  /*08d0*/  FMUL R14, R4, R13 ;  /* 0x0000000d040e7220 */ /* 0x004fc80000400000 */
[----:B------:R-:W-:-:S05]  /*08e0*/  FMUL R9, R17, R14 ;  /* 0x0000000e11097220 */ /* 0x000fca0000400000 */
[----:B------:R0:W-:Y:S03]  /*08f0*/  STG.E desc[UR4][R6.64], R9 ;  /* 0x0000000906007986 */ /* 0x0001e6000c101904 */
[----:B------:R-:W-:Y:S05]  /*0900*/  @!P0 BRA `(.L_x_7) ;  /* 0xfffffffc00688947 */ /* 0x000fea000383ffff */
[----:B------:R-:W-:Y:S05]  /*0910*/  EXIT ;  /* 0x000000000000794d */ /* 0x000fea0003800000 */
        .weak           $__internal_0_$__cuda_sm3x_div_rn_noftz_f32_slowpath
        .type           $__internal_0_$__cuda_sm3x_div_rn_noftz_f32_slowpath,@function
        .size           $__internal_0_$__cuda_sm3x_div_rn_noftz_f32_slowpath,(.L_x_54 - $__internal_0_$__cuda_sm3x_div_rn_noftz_f32_slowpath)
$__internal_0_$__cuda_sm3x_div_rn_noftz_f32_slowpath:
[--C-:B------:R-:W-:Y:S01]  /*0920*/  SHF.R.U32.HI R5, RZ, 0x17, R3.reuse ;  /* 0x00000017ff057819 */ /* 0x100fe20000011603 */
[----:B------:R-:W-:Y:S01]  /*0930*/  IMAD.MOV.U32 R7, RZ, RZ, R3 ;  /* 0x000000ffff077224 */ /* 0x000fe200078e0003 */
[----:B------:R-:W-:Y:S02]  /*0940*/  SHF.R.U32.HI R4, RZ, 0x17, R0 ;  /* 0x00000017ff047819 */ /* 0x000fe40000011600 */
[----:B------:R-:W-:Y:S02]  /*0950*/  LOP3.LUT R5, R5, 0xff, RZ, 0xc0, !PT ;  /* 0x000000ff05057812 */ /* 0x000fe400078ec0ff */
[----:B------:R-:W-:Y:S02]  /*0960*/  LOP3.LUT R4, R4, 0xff, RZ, 0xc0, !PT ;  /* 0x000000ff04047812 */ /* 0x000fe400078ec0ff */
[----:B------:R-:W-:Y:S02]  /*0970*/  IADD3 R10, PT, PT, R5, -0x1, RZ ;  /* 0xffffffff050a7810 */ /* 0x000fe40007ffe0ff */
[----:B------:R-:W-:Y:S01]  /*0980*/  MOV R6, R0 ;  /* 0x0000000000067202 */ /* 0x000fe20000000f00 */
[----:B------:R-:W-:Y:S01]  /*0990*/  VIADD R9, R4, 0xffffffff ;  /* 0xffffffff04097836 */ /* 0x000fe20000000000 */
[----:B------:R-:W-:-:S04]  /*09a0*/  ISETP.GT.U32.AND P0, PT, R10, 0xfd, PT ;  /* 0x000000fd0a00780c */ /* 0x000fc80003f04070 */
[----:B------:R-:W-:-:S13]  /*09b0*/  ISETP.GT.U32.OR P0, PT, R9, 0xfd, P0 ;  /* 0x000000fd0900780c */ /* 0x000fda0000704470 */
[----:B------:R-:W-:Y:S01]  /*09c0*/  @!P0 MOV R8, RZ ;  /* 0x000000ff00088202 */ /* 0x000fe20000000f00 */
[----:B------:R-:W-:Y:S06]  /*09d0*/  @!P0 BRA `(.L_x_8) ;  /* 0x00000000005c8947 */ /* 0x000fec0003800000 */
[----:B------:R-:W-:Y:S02]  /*09e0*/  FSETP.GTU.FTZ.AND P0, PT, |R0|, +INF , PT ;  /* 0x7f8000000000780b */ /* 0x000fe40003f1c200 */
[----:B------:R-:W-:-:S04]  /*09f0*/  FSETP.GTU.FTZ.AND P1, PT, |R3|, +INF , PT ;  /* 0x7f8000000300780b */ /* 0x000fc80003f3c200 */
[----:B------:R-:W-:-:S13]  /*0a00*/  PLOP3.LUT P0, PT, P0, P1, PT, 0xf8, 0x8f ;  /* 0x00000000008f781c */ /* 0x000fda0000703f70 */
[----:B------:R-:W-:Y:S05]  /*0a10*/  @P0 BRA `(.L_x_9) ;  /* 0x0000000400440947 */ /* 0x000fea0003800000 */
[----:B------:R-:W-:-:S13]  /*0a20*/  LOP3.LUT P0, RZ, R7, 0x7fffffff, R6, 0xc8, !PT ;  /* 0x7fffffff07ff7812 */ /* 0x000fda000780c806 */
[----:B------:R-:W-:Y:S05]  /*0a30*/  @!P0 BRA `(.L_x_10) ;  /* 0x0000000400348947 */ /* 0x000fea0003800000 */
[C---:B------:R-:W-:Y:S02]  /*0a40*/  FSETP.NEU.FTZ.AND P2, PT, |R0|.reuse, +INF , PT ;  /* 0x7f8000000000780b */ /* 0x040fe40003f5d200 */
[----:B------:R-:W-:Y:S02]  /*0a50*/  FSETP.NEU.FTZ.AND P1, PT, |R3|, +INF , PT ;  /* 0x7f8000000300780b */ /* 0x000fe40003f3d200 */
[----:B------:R-:W-:-:S11]  /*0a60*/  FSETP.NEU.FTZ.AND P0, PT, |R0|, +INF , PT ;  /* 0x7f8000000000780b */ /* 0x000fd60003f1d200 */
[----:B------:R-:W-:Y:S05]  /*0a70*/  @!P1 BRA !P2, `(.L_x_10) ;  /* 0x0000000400249947 */ /* 0x000fea0005000000 */
[----:B------:R-:W-:-:S04]  /*0a80*/  LOP3.LUT P2, RZ, R6, 0x7fffffff, RZ, 0xc0, !PT ;  /* 0x7fffffff06ff7812 */ /* 0x000fc8000784c0ff */
[----:B------:R-:W-:-:S13]  /*0a90*/  PLOP3.LUT P1, PT, P1, P2, PT, 0x2f, 0xf2 ;  /* 0x0000000000f2781c */ /* 0x000fda0000f24577 */
[----:B------:R-:W-:Y:S05]  /*0aa0*/  @P1 BRA `(.L_x_11) ;  /* 0x0000000400101947 */ /* 0x000fea0003800000 */
[----:B------:R-:W-:-:S04]  /*0ab0*/  LOP3.LUT P1, RZ, R7, 0x7fffffff, RZ, 0xc0, !PT ;  /* 0x7fffffff07ff7812 */ /* 0x000fc8000782c0ff */
[----:B------:R-:W-:-:S13]  /*0ac0*/  PLOP3.LUT P0, PT, P0, P1, PT, 0x2f, 0xf2 ;  /* 0x0000000000f2781c */ /* 0x000fda0000702577 */
[----:B------:R-:W-:Y:S05]  /*0ad0*/  @P0 BRA `(.L_x_12) ;  /* 0x0000000000f80947 */ /* 0x000fea0003800000 */
[----:B------:R-:W-:Y:S02]  /*0ae0*/  ISETP.GE.AND P0, PT, R9, RZ, PT ;  /* 0x000000ff0900720c */ /* 0x000fe40003f06270 */
[----:B------:R-:W-:-:S11]  /*0af0*/  ISETP.GE.AND P1, PT, R10, RZ, PT ;  /* 0x000000ff0a00720c */ /* 0x000fd60003f26270 */
[----:B------:R-:W-:Y:S01]  /*0b00*/  @P0 IMAD.MOV.U32 R8, RZ, RZ, RZ ;  /* 0x000000ffff080224 */ /* 0x000fe200078e00ff */
[----:B------:R-:W-:Y:S01]  /*0b10*/  @!P0 MOV R8, 0xffffffc0 ;  /* 0xffffffc000088802 */ /* 0x000fe20000000f00 */
[----:B------:R-:W-:Y:S01]  /*0b20*/  @!P0 FFMA R6, R0, 1.84467440737095516160e+19, RZ ;  /* 0x5f80000000068823 */ /* 0x000fe200000000ff */
[----:B------:R-:W-:-:S03]  /*0b30*/  @!P1 FFMA R7, R3, 1.84467440737095516160e+19, RZ ;  /* 0x5f80000003079823 */ /* 0x000fc600000000ff */
[----:B------:R-:W-:-:S07]  /*0b40*/  @!P1 VIADD R8, R8, 0x40 ;  /* 0x0000004008089836 */ /* 0x000fce0000000000 */
.L_x_8:
[----:B------:R-:W-:Y:S01]  /*0b50*/  LEA R0, R5, 0xc0800000, 0x17 ;  /* 0xc080000005007811 */ /* 0x000fe200078eb8ff */
[----:B------:R-:W-:-:S03]  /*0b60*/  VIADD R4, R4, 0xffffff81 ;  /* 0xffffff8104047836 */ /* 0x000fc60000000000 */
[----:B------:R-:W-:Y:S01]  /*0b70*/  IADD3 R7, PT, PT, -R0, R7, RZ ;  /* 0x0000000700077210 */ /* 0x000fe20007ffe1ff */
[C---:B------:R-:W-:Y:S01]  /*0b80*/  IMAD R0, R4.reuse, -0x800000, R6 ;  /* 0xff80000004007824 */ /* 0x040fe200078e0206 */
[----:B------:R-:W-:Y:S02]  /*0b90*/  IADD3 R5, PT, PT, R4, 0x7f, -R5 ;  /* 0x0000007f04057810 */ /* 0x000fe40007ffe805 */
[----:B------:R-:W0:Y:S01]  /*0ba0*/  MUFU.RCP R3, R7 ;  /* 0x0000000700037308 */ /* 0x000e220000001000 */
[----:B------:R-:W-:Y:S01]  /*0bb0*/  FADD.FTZ R9, -R7, -RZ ;  /* 0x800000ff07097221 */ /* 0x000fe20000010100 */
[----:B------:R-:W-:-:S03]  /*0bc0*/  IADD3 R5, PT, PT, R5, R8, RZ ;  /* 0x0000000805057210 */ /* 0x000fc60007ffe0ff */
[----:B0-----:R-:W-:-:S04]  /*0bd0*/  FFMA R10, R3, R9, 1 ;  /* 0x3f800000030a7423 */ /* 0x001fc80000000009 */
[----:B------:R-:W-:-:S04]  /*0be0*/  FFMA R10, R3, R10, R3 ;  /* 0x0000000a030a7223 */ /* 0x000fc80000000003 */
[----:B------:R-:W-:-:S04]  /*0bf0*/  FFMA R3, R0, R10, RZ ;  /* 0x0000000a00037223 */ /* 0x000fc800000000ff */
[----:B------:R-:W-:-:S04]  /*0c00*/  FFMA R6, R9, R3, R0 ;  /* 0x0000000309067223 */ /* 0x000fc80000000000 */
[----:B------:R-:W-:-:S04]  /*0c10*/  FFMA R11, R10, R6, R3 ;  /* 0x000000060a0b7223 */ /* 0x000fc80000000003 */
[----:B------:R-:W-:-:S04]  /*0c20*/  FFMA R6, R9, R11, R0 ;  /* 0x0000000b09067223 */ /* 0x000fc80000000000 */
[----:B------:R-:W-:-:S05]  /*0c30*/  FFMA R3, R10, R6, R11 ;  /* 0x000000060a037223 */ /* 0x000fca000000000b */
[----:B------:R-:W-:-:S04]  /*0c40*/  SHF.R.U32.HI R0, RZ, 0x17, R3 ;  /* 0x00000017ff007819 */ /* 0x000fc80000011603 */
[----:B------:R-:W-:-:S05]  /*0c50*/  LOP3.LUT R0, R0, 0xff, RZ, 0xc0, !PT ;  /* 0x000000ff00007812 */ /* 0x000fca00078ec0ff */
[----:B------:R-:W-:-:S05]  /*0c60*/  IMAD.IADD R8, R0, 0x1, R5 ;  /* 0x0000000100087824 */ /* 0x000fca00078e0205 */
[----:B------:R-:W-:-:S04]  /*0c70*/  IADD3 R0, PT, PT, R8, -0x1, RZ ;  /* 0xffffffff08007810 */ /* 0x000fc80007ffe0ff */
[----:B------:R-:W-:-:S13]  /*0c80*/  ISETP.GE.U32.AND P0, PT, R0, 0xfe, PT ;  /* 0x000000fe0000780c */ /* 0x000fda0003f06070 */
[----:B------:R-:W-:Y:S05]  /*0c90*/  @!P0 BRA `(.L_x_13) ;  /* 0x0000000000808947 */ /* 0x000fea0003800000 */
[----:B------:R-:W-:-:S13]  /*0ca0*/  ISETP.GT.AND P0, PT, R8, 0xfe, PT ;  /* 0x000000fe0800780c */ /* 0x000fda0003f04270 */
[----:B------:R-:W-:Y:S05]  /*0cb0*/  @P0 BRA `(.L_x_14) ;  /* 0x00000000006c0947 */ /* 0x000fea0003800000 */
[----:B------:R-:W-:-:S13]  /*0cc0*/  ISETP.GE.AND P0, PT, R8, 0x1, PT ;  /* 0x000000010800780c */ /* 0x000fda0003f06270 */
[----:B------:R-:W-:Y:S05]  /*0cd0*/  @P0 BRA `(.L_x_15) ;  /* 0x0000000000980947 */ /* 0x000fea0003800000 */
[----:B------:R-:W-:Y:S02]  /*0ce0*/  ISETP.GE.AND P0, PT, R8, -0x18, PT ;  /* 0xffffffe80800780c */ /* 0x000fe40003f06270 */
[----:B------:R-:W-:-:S11]  /*0cf0*/  LOP3.LUT R3, R3, 0x80000000, RZ, 0xc0, !PT ;  /* 0x8000000003037812 */ /* 0x000fd600078ec0ff */
[----:B------:R-:W-:Y:S05]  /*0d00*/  @!P0 BRA `(.L_x_15) ;  /* 0x00000000008c8947 */ /* 0x000fea0003800000 */
[-CC-:B------:R-:W-:Y:S01]  /*0d10*/  FFMA.RZ R0, R10, R6.reuse, R11.reuse ;  /* 0x000000060a007223 */ /* 0x180fe2000000c00b */
[----:B------:R-:W-:Y:S02]  /*0d20*/  VIADD R7, R8, 0x20 ;  /* 0x0000002008077836 */ /* 0x000fe40000000000 */
[-CC-:B------:R-:W-:Y:S01]  /*0d30*/  FFMA.RM R5, R10, R6.reuse, R11.reuse ;  /* 0x000000060a057223 */ /* 0x180fe2000000400b */
[----:B------:R-:W-:Y:S02]  /*0d40*/  ISETP.NE.AND P2, PT, R8, RZ, PT ;  /* 0x000000ff0800720c */ /* 0x000fe40003f45270 */
[----:B------:R-:W-:Y:S01]  /*0d50*/  LOP3.LUT R4, R0, 0x7fffff, RZ, 0xc0, !PT ;  /* 0x007fffff00047812 */ /* 0x000fe200078ec0ff */
[----:B------:R-:W-:Y:S01]  /*0d60*/  FFMA.RP R0, R10, R6, R11 ;  /* 0x000000060a007223 */ /* 0x000fe2000000800b */
[----:B------:R-:W-:Y:S02]  /*0d70*/  ISETP.NE.AND P1, PT, R8, RZ, PT ;  /* 0x000000ff0800720c */ /* 0x000fe40003f25270 */
[----:B------:R-:W-:-:S02]  /*0d80*/  LOP3.LUT R4, R4, 0x800000, RZ, 0xfc, !PT ;  /* 0x0080000004047812 */ /* 0x000fc400078efcff */
[----:B------:R-:W-:Y:S02]  /*0d90*/  IADD3 R6, PT, PT, -R8, RZ, RZ ;  /* 0x000000ff08067210 */ /* 0x000fe40007ffe1ff */
[----:B------:R-:W-:Y:S02]  /*0da0*/  SHF.L.U32 R7, R4, R7, RZ ;  /* 0x0000000704077219 */ /* 0x000fe400000006ff */
[----:B------:R-:W-:Y:S02]  /*0db0*/  FSETP.NEU.FTZ.AND P0, PT, R0, R5, PT ;  /* 0x000000050000720b */ /* 0x000fe40003f1d000 */
[----:B------:R-:W-:Y:S02]  /*0dc0*/  SEL R5, R6, RZ, P2 ;  /* 0x000000ff06057207 */ /* 0x000fe40001000000 */
[----:B------:R-:W-:Y:S02]  /*0dd0*/  ISETP.NE.AND P1, PT, R7, RZ, P1 ;  /* 0x000000ff0700720c */ /* 0x000fe40000f25270 */
[----:B------:R-:W-:-:S02]  /*0de0*/  SHF.R.U32.HI R5, RZ, R5, R4 ;  /* 0x00000005ff057219 */ /* 0x000fc40000011604 */
[----:B------:R-:W-:Y:S02]  /*0df0*/  PLOP3.LUT P0, PT, P0, P1, PT, 0xf8, 0x8f ;  /* 0x00000000008f781c */ /* 0x000fe40000703f70 */
[----:B------:R-:W-:Y:S02]  /*0e00*/  SHF.R.U32.HI R7, RZ, 0x1, R5 ;  /* 0x00000001ff077819 */ /* 0x000fe40000011605 */
[----:B------:R-:W-:-:S04]  /*0e10*/  SEL R0, RZ, 0x1, !P0 ;  /* 0x00000001ff007807 */ /* 0x000fc80004000000 */
[----:B------:R-:W-:-:S04]  /*0e20*/  LOP3.LUT R0, R0, 0x1, R7, 0xf8, !PT ;  /* 0x0000000100007812 */ /* 0x000fc800078ef807 */
[----:B------:R-:W-:-:S05]  /*0e30*/  LOP3.LUT R0, R0, R5, RZ, 0xc0, !PT ;  /* 0x0000000500007212 */ /* 0x000fca00078ec0ff */
[----:B------:R-:W-:-:S05]  /*0e40*/  IMAD.IADD R0, R7, 0x1, R0 ;  /* 0x0000000107007824 */ /* 0x000fca00078e0200 */
[----:B------:R-:W-:Y:S01]  /*0e50*/  LOP3.LUT R3, R0, R3, RZ, 0xfc, !PT ;  /* 0x0000000300037212 */ /* 0x000fe200078efcff */
[----:B------:R-:W-:Y:S06]  /*0e60*/  BRA `(.L_x_15) ;  /* 0x0000000000347947 */ /* 0x000fec0003800000 */
.L_x_14:
[----:B------:R-:W-:-:S04]  /*0e70*/  LOP3.LUT R3, R3, 0x80000000, RZ, 0xc0, !PT ;  /* 0x8000000003037812 */ /* 0x000fc800078ec0ff */
[----:B------:R-:W-:Y:S01]  /*0e80*/  LOP3.LUT R3, R3, 0x7f800000, RZ, 0xfc, !PT ;  /* 0x7f80000003037812 */ /* 0x000fe200078efcff */
[----:B------:R-:W-:Y:S06]  /*0e90*/  BRA `(.L_x_15) ;  /* 0x0000000000287947 */ /* 0x000fec0003800000 */
.L_x_13:
[----:B------:R-:W-:Y:S01]  /*0ea0*/  LEA R3, R5, R3, 0x17 ;  /* 0x0000000305037211 */ /* 0x000fe200078eb8ff */
[----:B------:R-:W-:Y:S06]  /*0eb0*/  BRA `(.L_x_15) ;  /* 0x0000000000207947 */ /* 0x000fec0003800000 */
.L_x_12:
[----:B------:R-:W-:-:S04]  /*0ec0*/  LOP3.LUT R3, R7, 0x80000000, R6, 0x48, !PT ;  /* 0x8000000007037812 */ /* 0x000fc800078e4806 */
[----:B------:R-:W-:Y:S01]  /*0ed0*/  LOP3.LUT R3, R3, 0x7f800000, RZ, 0xfc, !PT ;  /* 0x7f80000003037812 */ /* 0x000fe200078efcff */
[----:B------:R-:W-:Y:S06]  /*0ee0*/  BRA `(.L_x_15) ;  /* 0x0000000000147947 */ /* 0x000fec0003800000 */
.L_x_11:
[----:B------:R-:W-:Y:S01]  /*0ef0*/  LOP3.LUT R3, R7, 0x80000000, R6, 0x48, !PT ;  /* 0x8000000007037812 */ /* 0x000fe200078e4806 */
[----:B------:R-:W-:Y:S06]  /*0f00*/  BRA `(.L_x_15) ;  /* 0x00000000000c7947 */ /* 0x000fec0003800000 */
.L_x_10:
[----:B------:R-:W0:Y:S01]  /*0f10*/  MUFU.RSQ R3, -QNAN ;  /* 0xffc0000000037908 */ /* 0x000e220000001400 */
[----:B------:R-:W-:Y:S05]  /*0f20*/  BRA `(.L_x_15) ;  /* 0x0000000000047947 */ /* 0x000fea0003800000 */
.L_x_9:
[----:B------:R-:W-:-:S07]  /*0f30*/  FADD.FTZ R3, R0, R3 ;  /* 0x0000000300037221 */ /* 0x000fce0000010000 */
.L_x_15:
[----:B0-----:R-:W-:Y:S02]  /*0f40*/  IMAD.MOV.U32 R4, RZ, RZ, R3 ;  /* 0x000000ffff047224 */ /* 0x001fe400078e0003 */
[----:B------:R-:W-:-:S04]  /*0f50*/  HFMA2 R3, -RZ, RZ, 0, 0 ;  /* 0x00000000ff037431 */ /* 0x000fc800000001ff */
[----:B------:R-:W-:Y:S05]  /*0f60*/  RET.REL.NODEC R2 `(_Z26rms_norm_kernel_vectorizedPfS_S_S_if) ;  /* 0xfffffff002247950 */ /* 0x000fea0003c3ffff */
.L_x_16:
[----:B------:R-:W-:-:S00]  /*0f70*/  BRA `(.L_x_16) ;  /* 0xfffffffc00fc7947 */ /* 0x000fc0000383ffff */
[----:B------:R-:W-:-:S00]  /*0f80*/  NOP ;  /* 0x0000000000007918 */ /* 0x000fc00000000000 */
[----:B------:R-:W-:-:S00]  /*0f90*/  NOP ;  /* 0x0000000000007918 */ /* 0x000fc00000000000 */
[----:B------:R-:W-:-:S00]  /*0fa0*/  NOP ;  /* 0x0000000000007918 */ /* 0x000fc00000000000 */
[----:B------:R-:W-:-:S00]  /*0fb0*/  NOP ;  /* 0x0000000000007918 */ /* 0x000fc00000000000 */
[----:B------:R-:W-:-:S00]  /*0fc0*/  NOP ;  /* 0x0000000000007918 */ /* 0x000fc00000000000 */
[----:B------:R-:W-:-:S00]  /*0fd0*/  NOP ;  /* 0x0000000000007918 */ /* 0x000fc00000000000 */
[----:B------:R-:W-:-:S00]  /*0fe0*/  NOP ;  /* 0x0000000000007918 */ /* 0x000fc00000000000 */
[----:B------:R-:W-:-:S00]  /*0ff0*/  NOP ;  /* 0x0000000000007918 */ /* 0x000fc00000000000 */
.L_x_54:


//--------------------- .text._Z22sqsumKernel_vectorizedPfS_i --------------------------
	.section	.text._Z22sqsumKernel_vectorizedPfS_i,"ax",@progbits
	.align	128
        .global         _Z22sqsumKernel_vectorizedPfS_i
        .type           _Z22sqsumKernel_vectorizedPfS_i,@function
        .size           _Z22sqsumKernel_vectorizedPfS_i,(.L_x_58 - _Z22sqsumKernel_vectorizedPfS_i)
        .other          _Z22sqsumKernel_vectorizedPfS_i,@"STO_CUDA_ENTRY STV_DEFAULT"
_Z22sqsumKernel_vectorizedPfS_i:
.text._Z22sqsumKernel_vectorizedPfS_i:
[----:B------:R-:W-:Y:S01]  /*0000*/  LDC R1, c[0x0][0x37c] ;  /* 0x0000df00ff017b82 */ /* 0x000fe20000000800 */
[----:B------:R-:W0:Y:S07]  /*0010*/  S2R R24, SR_TID.X ;  /* 0x0000000000187919 */ /* 0x000e2e0000002100 */
[----:B------:R-:W1:Y:S01]  /*0020*/  LDC R22, c[0x0][0x390] ;  /* 0x0000e400ff167b82 */ /* 0x000e620000000800 */
[----:B------:R-:W2:Y:S01]  /*0030*/  LDCU.64 UR6, c[0x0][0x358] ;  /* 0x00006b00ff0677ac */ /* 0x000ea20008000a00 */
[----:B------:R-:W-:Y:S01]  /*0040*/  BSSY.RECONVERGENT B0, `(.L_x_17) ;  /* 0x000005e000007945 */ /* 0x000fe20003800200 */
[----:B------:R-:W-:-:S05]  /*0050*/  HFMA2 R2, -RZ, RZ, 0, 0 ;  /* 0x00000000ff027431 */ /* 0x000fca00000001ff */
[----:B------:R-:W0:Y:S08]  /*0060*/  S2UR UR4, SR_CTAID.X ;  /* 0x00000000000479c3 */ /* 0x000e300000002500 */
[----:B------:R-:W0:Y:S01]  /*0070*/  LDC R21, c[0x0][0x360] ;  /* 0x0000d800ff157b82 */ /* 0x000e220000000800 */
[----:B------:R-:W3:Y:S01]  /*0080*/  LDCU UR5, c[0x0][0x370] ;  /* 0x00006e00ff0577ac */ /* 0x000ee20008000800 */
[----:B-1----:R-:W-:-:S04]  /*0090*/  SHF.R.S32.HI R3, RZ, 0x1f, R22 ;  /* 0x0000001fff037819 */ /* 0x002fc80000011416 */
[----:B------:R-:W-:-:S04]  /*00a0*/  LEA.HI R3, R3, R22, RZ, 0x2 ;  /* 0x0000001603037211 */ /* 0x000fc800078f10ff */
[----:B------:R-:W-:Y:S01]  /*00b0*/  SHF.R.S32.HI R3, RZ, 0x2, R3 ;  /* 0x00000002ff037819 */ /* 0x000fe20000011403 */
[C---:B0-----:R-:W-:Y:S02]  /*00c0*/  IMAD R20, R21.reuse, UR4, R24 ;  /* 0x0000000415147c24 */ /* 0x041fe4000f8e0218 */
[----:B---3--:R-:W-:-:S03]  /*00d0*/  IMAD R0, R21, UR5, RZ ;  /* 0x0000000515007c24 */ /* 0x008fc6000f8e02ff */
[----:B------:R-:W-:-:S13]  /*00e0*/  ISETP.GE.AND P0, PT, R20, R3, PT ;  /* 0x000000031400720c */ /* 0x000fda0003f06270 */
[----:B--2---:R-:W-:Y:S05]  /*00f0*/  @P0 BRA `(.L_x_18) ;  /* 0x0000000400480947 */ /* 0x004fea0003800000 */
[----:B------:R-:W0:Y:S01]  /*0100*/  I2F.U32.RP R8, R0 ;  /* 0x0000000000087306 */ /* 0x000e220000209000 */
[----:B------:R-:W-:Y:S01]  /*0110*/  IADD3 R2, PT, PT, R20, R0, RZ ;  /* 0x0000000014027210 */ /* 0x000fe20007ffe0ff */
[----:B------:R-:W-:Y:S01]  /*0120*/  IMAD.MOV R9, RZ, RZ, -R0 ;  /* 0x000000ffff097224 */ /* 0x000fe200078e0a00 */
[----:B------:R-:W-:Y:S01]  /*0130*/  ISETP.NE.U32.AND P2, PT, R0, RZ, PT ;  /* 0x000000ff0000720c */ /* 0x000fe20003f45070 */
[----:B------:R-:W1:Y:S01]  /*0140*/  LDC.64 R26, c[0x0][0x380] ;  /* 0x0000e000ff1a7b82 */ /* 0x000e620000000a00 */
[----:B------:R-:W-:Y:S01]  /*0150*/  ISETP.GE.AND P0, PT, R2, R3, PT ;  /* 0x000000030200720c */ /* 0x000fe20003f06270 */
[----:B------:R-:W-:Y:S01]  /*0160*/  BSSY.RECONVERGENT B1, `(.L_x_19) ;  /* 0x000002b000017945 */ /* 0x000fe20003800200 */
[----:B------:R-:W-:Y:S02]  /*0170*/  VIMNMX R7, PT, PT, R3, R2, !PT ;  /* 0x0000000203077248 */ /* 0x000fe40007fe0100 */
[----:B------:R-:W-:Y:S02]  /*0180*/  SEL R6, RZ, 0x1, P0 ;  /* 0x00000001ff067807 */ /* 0x000fe40000000000 */
[----:B------:R-:W-:-:S02]  /*0190*/  MOV R23, R20 ;  /* 0x0000001400177202 */ /* 0x000fc40000000f00 */
[----:B------:R-:W-:Y:S01]  /*01a0*/  IADD3 R7, PT, PT, R7, -R2, -R6 ;  /* 0x8000000207077210 */ /* 0x000fe20007ffe806 */
[----:B0-----:R-:W0:Y:S02]  /*01b0*/  MUFU.RCP R8, R8 ;  /* 0x0000000800087308 */ /* 0x001e240000001000 */
[----:B0-----:R-:W-:-:S06]  /*01c0*/  IADD3 R4, PT, PT, R8, 0xffffffe, RZ ;  /* 0x0ffffffe08047810 */ /* 0x001fcc0007ffe0ff */
[----:B------:R0:W2:Y:S02]  /*01d0*/  F2I.FTZ.U32.TRUNC.NTZ R5, R4 ;  /* 0x0000000400057305 */ /* 0x0000a4000021f000 */
[----:B0-----:R-:W-:Y:S02]  /*01e0*/  IMAD.MOV.U32 R4, RZ, RZ, RZ ;  /* 0x000000ffff047224 */ /* 0x001fe400078e00ff */
[----:B--2---:R-:W-:-:S04]  /*01f0*/  IMAD R9, R9, R5, RZ ;  /* 0x0000000509097224 */ /* 0x004fc800078e02ff */
[----:B------:R-:W-:-:S06]  /*0200*/  IMAD.HI.U32 R8, R5, R9, R4 ;  /* 0x0000000905087227 */ /* 0x000fcc00078e0004 */
[----:B------:R-:W-:-:S05]  /*0210*/  IMAD.HI.U32 R5, R8, R7, RZ ;  /* 0x0000000708057227 */ /* 0x000fca00078e00ff */
[----:B------:R-:W-:-:S05]  /*0220*/  IADD3 R2, PT, PT, -R5, RZ, RZ ;  /* 0x000000ff05027210 */ /* 0x000fca0007ffe1ff */
[----:B------:R-:W-:-:S05]  /*0230*/  IMAD R7, R0, R2, R7 ;  /* 0x0000000200077224 */ /* 0x000fca00078e0207 */
[----:B------:R-:W-:-:S13]  /*0240*/  ISETP.GE.U32.AND P0, PT, R7, R0, PT ;  /* 0x000000000700720c */ /* 0x000fda0003f06070 */
[----:B------:R-:W-:Y:S01]  /*0250*/  @P0 IMAD.IADD R7, R7, 0x1, -R0 ;  /* 0x0000000107070824 */ /* 0x000fe200078e0a00 */
[----:B------:R-:W-:-:S04]  /*0260*/  @P0 IADD3 R5, PT, PT, R5, 0x1, RZ ;  /* 0x0000000105050810 */ /* 0x000fc80007ffe0ff */
[----:B------:R-:W-:-:S13]  /*0270*/  ISETP.GE.U32.AND P1, PT, R7, R0, PT ;  /* 0x000000000700720c */ /* 0x000fda0003f26070 */
[----:B------:R-:W-:Y:S02]  /*0280*/  @P1 IADD3 R5, PT, PT, R5, 0x1, RZ ;  /* 0x0000000105051810 */ /* 0x000fe40007ffe0ff */
[----:B------:R-:W-:-:S05]  /*0290*/  @!P2 LOP3.LUT R5, RZ, R0, RZ, 0x33, !PT ;  /* 0x00000000ff05a212 */ /* 0x000fca00078e33ff */
[----:B------:R-:W-:-:S05]  /*02a0*/  IMAD.IADD R5, R6, 0x1, R5 ;  /* 0x0000000106057824 */ /* 0x000fca00078e0205 */
[C---:B------:R-:W-:Y:S02]  /*02b0*/  LOP3.LUT R2, R5.reuse, 0x3, RZ, 0xc0, !PT ;  /* 0x0000000305027812 */ /* 0x040fe400078ec0ff */
[----:B------:R-:W-:Y:S02]  /*02c0*/  ISETP.GE.U32.AND P1, PT, R5, 0x3, PT ;  /* 0x000000030500780c */ /* 0x000fe40003f26070 */
[----:B------:R-:W-:Y:S02]  /*02d0*/  ISETP.NE.AND P0, PT, R2, 0x3, PT ;  /* 0x000000030200780c */ /* 0x000fe40003f05270 */
[----:B------:R-:W-:-:S11]  /*02e0*/  MOV R2, RZ ;  /* 0x000000ff00027202 */ /* 0x000fd60000000f00 */
[----:B-1----:R-:W-:Y:S05]  /*02f0*/  @!P0 BRA `(.L_x_20) ;  /* 0x0000000000448947 */ /* 0x002fea0003800000 */
[----:B------:R-:W0:Y:S01]  /*0300*/  LDC.64 R8, c[0x0][0x380] ;  /* 0x0000e000ff087b82 */ /* 0x000e220000000a00 */
[----:B------:R-:W-:Y:S01]  /*0310*/  VIADD R5, R5, 0x1 ;  /* 0x0000000105057836 */ /* 0x000fe20000000000 */
[----:B------:R-:W-:Y:S02]  /*0320*/  MOV R2, RZ ;  /* 0x000000ff00027202 */ /* 0x000fe40000000f00 */
[----:B------:R-:W-:Y:S02]  /*0330*/  MOV R23, R20 ;  /* 0x0000001400177202 */ /* 0x000fe40000000f00 */
[----:B------:R-:W-:-:S05]  /*0340*/  LOP3.LUT R5, R5, 0x3, RZ, 0xc0, !PT ;  /* 0x0000000305057812 */ /* 0x000fca00078ec0ff */
[----:B------:R-:W-:-:S07]  /*0350*/  IMAD.MOV R10, RZ, RZ, -R5 ;  /* 0x000000ffff0a7224 */ /* 0x000fce00078e0a05 */
.L_x_21:
[----:B0-----:R-:W-:-:S06]  /*0360*/  IMAD.WIDE R4, R23, 0x10, R8 ;  /* 0x0000001017047825 */ /* 0x001fcc00078e0208 */
[----:B------:R-:W2:Y:S01]  /*0370*/  LDG.E.128 R4, desc[UR6][R4.64] ;  /* 0x0000000604047981 */ /* 0x000ea2000c1e1d00 */
[----:B------:R-:W-:Y:S02]  /*0380*/  IADD3 R10, PT, PT, R10, 0x1, RZ ;  /* 0x000000010a0a7810 */ /* 0x000fe40007ffe0ff */
[----:B------:R-:W-:Y:S02]  /*0390*/  IADD3 R23, PT, PT, R0, R23, RZ ;  /* 0x0000001700177210 */ /* 0x000fe40007ffe0ff */
[----:B------:R-:W-:Y:S01]  /*03a0*/  ISETP.NE.AND P0, PT, R10, RZ, PT ;  /* 0x000000ff0a00720c */ /* 0x000fe20003f05270 */
[----:B--2---:R-:W-:-:S04]  /*03b0*/  FMUL R11, R5, R5 ;  /* 0x00000005050b7220 */ /* 0x004fc80000400000 */
[----:B------:R-:W-:-:S04]  /*03c0*/  FFMA R11, R4, R4, R11 ;  /* 0x00000004040b7223 */ /* 0x000fc8000000000b */
[----:B------:R-:W-:-:S04]  /*03d0*/  FFMA R6, R6, R6, R11 ;  /* 0x0000000606067223 */ /* 0x000fc8000000000b */
[----:B------:R-:W-:-:S04]  /*03e0*/  FFMA R7, R7, R7, R6 ;  /* 0x0000000707077223 */ /* 0x000fc80000000006 */
[----:B------:R-:W-:Y:S01]  /*03f0*/  FADD R2, R7, R2 ;  /* 0x0000000207027221 */ /* 0x000fe20000000000 */
[----:B------:R-:W-:Y:S06]  /*0400*/  @P0 BRA `(.L_x_21) ;  /* 0xfffffffc00d40947 */ /* 0x000fec000383ffff */
.L_x_20:
[----:B------:R-:W-:Y:S05]  /*0410*/  BSYNC.RECONVERGENT B1 ;  /* 0x0000000000017941 */ /* 0x000fea0003800200 */
.L_x_19:
[----:B------:R-:W-:Y:S05]  /*0420*/  @!P1 BRA `(.L_x_18) ;  /* 0x00000000007c9947 */ /* 0x000fea0003800000 */
.L_x_22:
[----:B------:R-:W-:-:S05]  /*0430*/  IMAD.WIDE R28, R23, 0x10, R26 ;  /* 0x00000010171c7825 */ /* 0x000fca00078e021a */
[----:B------:R-:W2:Y:S01]  /*0440*/  LDG.E.128 R4, desc[UR6][R28.64] ;  /* 0x000000061c047981 */ /* 0x000ea2000c1e1d00 */
[----:B------:R-:W-:-:S04]  /*0450*/  IMAD.WIDE R8, R0, 0x10, R28 ;  /* 0x0000001000087825 */ /* 0x000fc800078e021c */
[C---:B------:R-:W-:Y:S02]  /*0460*/  IMAD.WIDE R12, R0.reuse, 0x10, R8 ;  /* 0x00000010000c7825 */ /* 0x040fe400078e0208 */
[----:B------:R-:W3:Y:S02]  /*0470*/  LDG.E.128 R8, desc[UR6][R8.64] ;  /* 0x0000000608087981 */ /* 0x000ee4000c1e1d00 */
[C---:B------:R-:W-:Y:S02]  /*0480*/  IMAD.WIDE R16, R0.reuse, 0x10, R12 ;  /* 0x0000001000107825 */ /* 0x040fe400078e020c */
[----:B------:R-:W4:Y:S04]  /*0490*/  LDG.E.128 R12, desc[UR6][R12.64] ;  /* 0x000000060c0c7981 */ /* 0x000f28000c1e1d00 */
[----:B------:R-:W5:Y:S01]  /*04a0*/  LDG.E.128 R16, desc[UR6][R16.64] ;  /* 0x0000000610107981 */ /* 0x000f62000c1e1d00 */
[----:B------:R-:W-:-:S05]  /*04b0*/  IMAD R23, R0, 0x4, R23 ;  /* 0x0000000400177824 */ /* 0x000fca00078e0217 */
[----:B------:R-:W-:Y:S01]  /*04c0*/  ISETP.GE.AND P0, PT, R23, R3, PT ;  /* 0x000000031700720c */ /* 0x000fe20003f06270 */
[----:B--2---:R-:W-:-:S04]  /*04d0*/  FMUL R5, R5, R5 ;  /* 0x0000000505057220 */ /* 0x004fc80000400000 */
[----:B------:R-:W-:-:S04]  /*04e0*/  FFMA R5, R4, R4, R5 ;  /* 0x0000000404057223 */ /* 0x000fc80000000005 */
[----:B------:R-:W-:Y:S01]  /*04f0*/  FFMA R6, R6, R6, R5 ;  /* 0x0000000606067223 */ /* 0x000fe20000000005 */
[----:B---3--:R-:W-:-:S03]  /*0500*/  FMUL R5, R9, R9 ;  /* 0x0000000909057220 */ /* 0x008fc60000400000 */
[----:B------:R-:W-:Y:S01]  /*0510*/  FFMA R7, R7, R7, R6 ;  /* 0x0000000707077223 */ /* 0x000fe20000000006 */
[----:B------:R-:W-:Y:S01]  /*0520*/  FFMA R5, R8, R8, R5 ;  /* 0x0000000808057223 */ /* 0x000fe20000000005 */
[----:B----4-:R-:W-:Y:S02]  /*0530*/  FMUL R25, R13, R13 ;  /* 0x0000000d0d197220 */ /* 0x010fe40000400000 */
[----:B------:R-:W-:Y:S01]  /*0540*/  FADD R7, R7, R2 ;  /* 0x0000000207077221 */ /* 0x000fe20000000000 */
[----:B------:R-:W-:Y:S01]  /*0550*/  FFMA R10, R10, R10, R5 ;  /* 0x0000000a0a0a7223 */ /* 0x000fe20000000005 */
[----:B------:R-:W-:Y:S01]  /*0560*/  FFMA R25, R12, R12, R25 ;  /* 0x0000000c0c197223 */ /* 0x000fe20000000019 */
[----:B-----5:R-:W-:Y:S02]  /*0570*/  FMUL R17, R17, R17 ;  /* 0x0000001111117220 */ /* 0x020fe40000400000 */
[----:B------:R-:W-:Y:S01]  /*0580*/  FFMA R10, R11, R11, R10 ;  /* 0x0000000b0b0a7223 */ /* 0x000fe2000000000a */
[----:B------:R-:W-:Y:S01]  /*0590*/  FFMA R14, R14, R14, R25 ;  /* 0x0000000e0e0e7223 */ /* 0x000fe20000000019 */
[----:B------:R-:W-:-:S02]  /*05a0*/  FFMA R17, R16, R16, R17 ;  /* 0x0000001010117223 */ /* 0x000fc40000000011 */
[----:B------:R-:W-:Y:S01]  /*05b0*/  FADD R7, R7, R10 ;  /* 0x0000000a07077221 */ /* 0x000fe20000000000 */
[----:B------:R-:W-:Y:S01]  /*05c0*/  FFMA R14, R15, R15, R14 ;  /* 0x0000000f0f0e7223 */ /* 0x000fe2000000000e */
[----:B------:R-:W-:-:S03]  /*05d0*/  FFMA R18, R18, R18, R17 ;  /* 0x0000001212127223 */ /* 0x000fc60000000011 */
[----:B------:R-:W-:Y:S01]  /*05e0*/  FADD R7, R7, R14 ;  /* 0x0000000e07077221 */ /* 0x000fe20000000000 */
[----:B------:R-:W-:-:S04]  /*05f0*/  FFMA R18, R19, R19, R18 ;  /* 0x0000001313127223 */ /* 0x000fc80000000012 */
[----:B------:R-:W-:Y:S01]  /*0600*/  FADD R2, R7, R18 ;  /* 0x0000001207027221 */ /* 0x000fe20000000000 */
[----:B------:R-:W-:Y:S06]  /*0610*/  @!P0 BRA `(.L_x_22) ;  /* 0xfffffffc00848947 */ /* 0x000fec000383ffff */
.L_x_18:
[----:B------:R-:W-:Y:S05]  /*0620*/  BSYNC.RECONVERGENT B0 ;  /* 0x0000000000007941 */ /* 0x000fea0003800200 */
.L_x_17:
[----:B------:R-:W-:Y:S01]  /*0630*/  LEA R3, R3, R20, 0x2 ;  /* 0x0000001403037211 */ /* 0x000fe200078e10ff */
[----:B------:R-:W-:Y:S03]  /*0640*/  BSSY.RECONVERGENT B0, `(.L_x_23) ;  /* 0x000003d000007945 */ /* 0x000fe60003800200 */
[----:B------:R-:W-:-:S13]  /*0650*/  ISETP.GE.AND P0, PT, R3, R22, PT ;  /* 0x000000160300720c */ /* 0x000fda0003f06270 */
[----:B------:R-:W-:Y:S05]  /*0660*/  @P0 BRA `(.L_x_24) ;  /* 0x0000000000e80947 */ /* 0x000fea0003800000 */
[----:B------:R-:W0:Y:S01]  /*0670*/  I2F.U32.RP R9, R0 ;  /* 0x0000000000097306 */ /* 0x000e220000209000 */
[C---:B------:R-:W-:Y:S01]  /*0680*/  IADD3 R7, PT, PT, R0.reuse, R3, RZ ;  /* 0x0000000300077210 */ /* 0x040fe20007ffe0ff */
[----:B------:R-:W-:Y:S01]  /*0690*/  IMAD.MOV R11, RZ, RZ, -R0 ;  /* 0x000000ffff0b7224 */ /* 0x000fe200078e0a00 */
[----:B------:R-:W-:Y:S01]  /*06a0*/  ISETP.NE.U32.AND P2, PT, R0, RZ, PT ;  /* 0x000000ff0000720c */ /* 0x000fe20003f45070 */
[----:B------:R-:W-:Y:S01]  /*06b0*/  BSSY.RECONVERGENT B1, `(.L_x_25) ;  /* 0x0000024000017945 */ /* 0x000fe20003800200 */
        /* <DEDUP_REMOVED lines=14> */
[----:B------:R-:W-:Y:S02]  /*07a0*/  @P0 IADD3 R7, PT, PT, -R0, R7, RZ ;  /* 0x0000000700070210 */ /* 0x000fe40007ffe1ff */
[----:B------:R-:W-:Y:S02]  /*07b0*/  @P0 IADD3 R5, PT, PT, R5, 0x1, RZ ;  /* 0x0000000105050810 */ /* 0x000fe40007ffe0ff */
        /* <DEDUP_REMOVED lines=9> */
[----:B------:R-:W-:-:S04]  /*0850*/  IADD3 R4, PT, PT, R4, 0x1, RZ ;  /* 0x0000000104047810 */ /* 0x000fc80007ffe0ff */
[----:B------:R-:W-:-:S05]  /*0860*/  LOP3.LUT R4, R4, 0x3, RZ, 0xc0, !PT ;  /* 0x0000000304047812 */ /* 0x000fca00078ec0ff */
[----:B------:R-:W-:-:S07]  /*0870*/  IMAD.MOV R8, RZ, RZ, -R4 ;  /* 0x000000ffff087224 */ /* 0x000fce00078e0a04 */
.L_x_27:
[----:B0-----:R-:W-:-:S06]  /*0880*/  IMAD.WIDE R4, R3, 0x4, R6 ;  /* 0x0000000403047825 */ /* 0x001fcc00078e0206 */
[----:B------:R-:W2:Y:S01]  /*0890*/  LDG.E R5, desc[UR6][R4.64] ;  /* 0x0000000604057981 */ /* 0x000ea2000c1e1900 */
[----:B------:R-:W-:Y:S02]  /*08a0*/  IADD3 R8, PT, PT, R8, 0x1, RZ ;  /* 0x0000000108087810 */ /* 0x000fe40007ffe0ff */
[----:B------:R-:W-:Y:S02]  /*08b0*/  IADD3 R3, PT, PT, R0, R3, RZ ;  /* 0x0000000300037210 */ /* 0x000fe40007ffe0ff */
[----:B------:R-:W-:Y:S01]  /*08c0*/  ISETP.NE.AND P0, PT, R8, RZ, PT ;  /* 0x000000ff0800720c */ /* 0x000fe20003f05270 */
[----:B--2---:R-:W-:-:S12]  /*08d0*/  FFMA R2, R5, R5, R2 ;  /* 0x0000000505027223 */ /* 0x004fd80000000002 */
[----:B------:R-:W-:Y:S05]  /*08e0*/  @P0 BRA `(.L_x_27) ;  /* 0xfffffffc00e40947 */ /* 0x000fea000383ffff */
.L_x_26:
[----:B------:R-:W-:Y:S05]  /*08f0*/  BSYNC.RECONVERGENT B1 ;  /* 0x0000000000017941 */ /* 0x000fea0003800200 */
.L_x_25:
[----:B------:R-:W-:Y:S05]  /*0900*/  @!P1 BRA `(.L_x_24) ;  /* 0x0000000000409947 */ /* 0x000fea0003800000 */
.L_x_28:
[----:B------:R-:W0:Y:S02]  /*0910*/  LDC.64 R4, c[0x0][0x380] ;  /* 0x0000e000ff047b82 */ /* 0x000e240000000a00 */
[----:B0-----:R-:W-:-:S04]  /*0920*/  IMAD.WIDE R10, R3, 0x4, R4 ;  /* 0x00000004030a7825 */ /* 0x001fc800078e0204 */
[C---:B------:R-:W-:Y:S02]  /*0930*/  IMAD.WIDE R4, R0.reuse, 0x4, R10 ;  /* 0x0000000400047825 */ /* 0x040fe400078e020a */
[----:B------:R-:W2:Y:S02]  /*0940*/  LDG.E R11, desc[UR6][R10.64] ;  /* 0x000000060a0b7981 */ /* 0x000ea4000c1e1900 */
[C---:B------:R-:W-:Y:S02]  /*0950*/  IMAD.WIDE R6, R0.reuse, 0x4, R4 ;  /* 0x0000000400067825 */ /* 0x040fe400078e0204 */
[----:B------:R-:W3:Y:S02]  /*0960*/  LDG.E R5, desc[UR6][R4.64] ;  /* 0x0000000604057981 */ /* 0x000ee4000c1e1900 */
[C---:B------:R-:W-:Y:S02]  /*0970*/  IMAD.WIDE R8, R0.reuse, 0x4, R6 ;  /* 0x0000000400087825 */ /* 0x040fe400078e0206 */
[----:B------:R-:W4:Y:S04]  /*0980*/  LDG.E R7, desc[UR6][R6.64] ;  /* 0x0000000606077981 */ /* 0x000f28000c1e1900 */
[----:B------:R-:W5:Y:S01]  /*0990*/  LDG.E R9, desc[UR6][R8.64] ;  /* 0x0000000608097981 */ /* 0x000f62000c1e1900 */
[----:B------:R-:W-:-:S05]  /*09a0*/  IMAD R3, R0, 0x4, R3 ;  /* 0x0000000400037824 */ /* 0x000fca00078e0203 */
[----:B------:R-:W-:Y:S01]  /*09b0*/  ISETP.GE.AND P0, PT, R3, R22, PT ;  /* 0x000000160300720c */ /* 0x000fe20003f06270 */
[----:B--2---:R-:W-:-:S04]  /*09c0*/  FFMA R2, R11, R11, R2 ;  /* 0x0000000b0b027223 */ /* 0x004fc80000000002 */
[----:B---3--:R-:W-:-:S04]  /*09d0*/  FFMA R2, R5, R5, R2 ;  /* 0x0000000505027223 */ /* 0x008fc80000000002 */
[----:B----4-:R-:W-:-:S04]  /*09e0*/  FFMA R2, R7, R7, R2 ;  /* 0x0000000707027223 */ /* 0x010fc80000000002 */
[----:B-----5:R-:W-:Y:S01]  /*09f0*/  FFMA R2, R9, R9, R2 ;  /* 0x0000000909027223 */ /* 0x020fe20000000002 */
[----:B------:R-:W-:Y:S06]  /*0a00*/  @!P0 BRA `(.L_x_28) ;  /* 0xfffffffc00c08947 */ /* 0x000fec000383ffff */
.L_x_24:
[----:B------:R-:W-:Y:S05]  /*0a10*/  BSYNC.RECONVERGENT B0 ;  /* 0x0000000000007941 */ /* 0x000fea0003800200 */
.L_x_23:
[----:B------:R-:W0:Y:S01]  /*0a20*/  S2UR UR5, SR_CgaCtaId ;  /* 0x00000000000579c3 */ /* 0x000e220000008800 */
[----:B------:R-:W-:Y:S01]  /*0a30*/  UMOV UR4, 0x400 ;  /* 0x0000040000047882 */ /* 0x000fe20000000000 */
[----:B------:R-:W-:Y:S02]  /*0a40*/  ISETP.GE.U32.AND P1, PT, R21, 0x2, PT ;  /* 0x000000021500780c */ /* 0x000fe40003f26070 */
[----:B------:R-:W-:Y:S01]  /*0a50*/  ISETP.NE.AND P0, PT, R24, RZ, PT ;  /* 0x000000ff1800720c */ /* 0x000fe20003f05270 */
[----:B0-----:R-:W-:-:S06]  /*0a60*/  ULEA UR4, UR5, UR4, 0x18 ;  /* 0x0000000405047291 */ /* 0x001fcc000f8ec0ff */
[----:B------:R-:W-:-:S05]  /*0a70*/  LEA R3, R24, UR4, 0x2 ;  /* 0x0000000418037c11 */ /* 0x000fca000f8e10ff */
[----:B------:R0:W-:Y:S01]  /*0a80*/  STS [R3], R2 ;  /* 0x0000000203007388 */ /* 0x0001e20000000800 */
[----:B------:R-:W-:Y:S06]  /*0a90*/  BAR.SYNC.DEFER_BLOCKING 0x0 ;  /* 0x0000000000007b1d */ /* 0x000fec0000010000 */
[----:B------:R-:W-:Y:S05]  /*0aa0*/  @!P1 BRA `(.L_x_29) ;  /* 0x00000000002c9947 */ /* 0x000fea0003800000 */
.L_x_30:
[----:B------:R-:W-:-:S04]  /*0ab0*/  SHF.R.U32.HI R4, RZ, 0x1, R21 ;  /* 0x00000001ff047819 */ /* 0x000fc80000011615 */
[----:B------:R-:W-:-:S13]  /*0ac0*/  ISETP.GE.U32.AND P1, PT, R24, R4, PT ;  /* 0x000000041800720c */ /* 0x000fda0003f26070 */
[----:B------:R-:W-:Y:S01]  /*0ad0*/  @!P1 LEA R0, R4, R3, 0x2 ;  /* 0x0000000304009211 */ /* 0x000fe200078e10ff */
[----:B------:R-:W-:Y:S05]  /*0ae0*/  @!P1 LDS R5, [R3] ;  /* 0x0000000003059984 */ /* 0x000fea0000000800 */
[----:B------:R-:W0:Y:S02]  /*0af0*/  @!P1 LDS R0, [R0] ;  /* 0x0000000000009984 */ /* 0x000e240000000800 */
[----:B0-----:R-:W-:-:S05]  /*0b00*/  @!P1 FADD R2, R0, R5 ;  /* 0x0000000500029221 */ /* 0x001fca0000000000 */
[----:B------:R1:W-:Y:S01]  /*0b10*/  @!P1 STS [R3], R2 ;  /* 0x0000000203009388 */ /* 0x0003e20000000800 */
[----:B------:R-:W-:Y:S01]  /*0b20*/  BAR.SYNC.DEFER_BLOCKING 0x0 ;  /* 0x0000000000007b1d */ /* 0x000fe20000010000 */
[----:B------:R-:W-:Y:S02]  /*0b30*/  ISETP.GT.U32.AND P1, PT, R21, 0x3, PT ;  /* 0x000000031500780c */ /* 0x000fe40003f24070 */
[----:B------:R-:W-:-:S11]  /*0b40*/  MOV R21, R4 ;  /* 0x0000000400157202 */ /* 0x000fd60000000f00 */
[----:B-1----:R-:W-:Y:S05]  /*0b50*/  @P1 BRA `(.L_x_30) ;  /* 0xfffffffc00d41947 */ /* 0x002fea000383ffff */
.L_x_29:
[----:B------:R-:W-:Y:S05]  /*0b60*/  @P0 EXIT ;  /* 0x000000000000094d */ /* 0x000fea0003800000 */
[----:B------:R-:W1:Y:S01]  /*0b70*/  S2UR UR5, SR_CgaCtaId ;  /* 0x00000000000579c3 */ /* 0x000e620000008800 */
[----:B------:R-:W-:-:S07]  /*0b80*/  UMOV UR4, 0x400 ;  /* 0x0000040000047882 */ /* 0x000fce0000000000 */
[----:B0-----:R-:W0:Y:S01]  /*0b90*/  LDC.64 R2, c[0x0][0x388] ;  /* 0x0000e200ff027b82 */ /* 0x001e220000000a00 */
[----:B-1----:R-:W-:-:S09]  /*0ba0*/  ULEA UR4, UR5, UR4, 0x18 ;  /* 0x0000000405047291 */ /* 0x002fd2000f8ec0ff */
[----:B------:R-:W0:Y:S04]  /*0bb0*/  LDS R5, [UR4] ;  /* 0x00000004ff057984 */ /* 0x000e280008000800 */
[----:B0-----:R-:W-:Y:S01]  /*0bc0*/  REDG.E.ADD.F32.FTZ.RN.STRONG.GPU desc[UR6][R2.64], R5 ;  /* 0x00000005020079a6 */ /* 0x001fe2000c12f306 */
[----:B------:R-:W-:Y:S05]  /*0bd0*/  EXIT ;  /* 0x000000000000794d */ /* 0x000fea0003800000 */
.L_x_31:
        /* <DEDUP_REMOVED lines=10> */
.L_x_58:


//--------------------- .text._Z22rms_norm_vector_kernelPfS_S_S_if --------------------------
	.section	.text._Z22rms_norm_vector_kernelPfS_S_S_if,"ax",@progbits
	.align	128
        .global         _Z22rms_norm_vector_kernelPfS_S_S_if
        .type           _Z22rms_norm_vector_kernelPfS_S_S_if,@function
        .size           _Z22rms_norm_vector_kernelPfS_S_S_if,(.L_x_56 - _Z22rms_norm_vector_kernelPfS_S_S_if)
        .other          _Z22rms_norm_vector_kernelPfS_S_S_if,@"STO_CUDA_ENTRY STV_DEFAULT"
_Z22rms_norm_vector_kernelPfS_S_S_if:
.text._Z22rms_norm_vector_kernelPfS_S_S_if:
        /* <DEDUP_REMOVED lines=15> */
[----:B------:R-:W-:Y:S05]  /*00f0*/  CALL.REL.NOINC `($__internal_2_$__cuda_sm3x_div_rn_noftz_f32_slowpath) ;  /* 0x0000000400107944 */ /* 0x000fea0003c00000 */
[----:B------:R-:W-:-:S07]  /*0100*/  IMAD.MOV.U32 R4, RZ, RZ, R0 ;  /* 0x000000ffff047224 */ /* 0x000fce00078e0000 */
.L_x_32:
[----:B------:R-:W0:Y:S01]  /*0110*/  S2R R3, SR_TID.X ;  /* 0x0000000000037919 */ /* 0x000e220000002100 */
[----:B------:R-:W0:Y:S01]  /*0120*/  S2UR UR6, SR_CTAID.X ;  /* 0x00000000000679c3 */ /* 0x000e220000002500 */
[----:B------:R-:W1:Y:S07]  /*0130*/  LDCU.64 UR8, c[0x0][0x3a0] ;  /* 0x00007400ff0877ac */ /* 0x000e6e0008000a00 */
[----:B------:R-:W0:Y:S01]  /*0140*/  LDC R2, c[0x0][0x360] ;  /* 0x0000d800ff027b82 */ /* 0x000e220000000800 */
[----:B-1----:R-:W-:Y:S01]  /*0150*/  FADD R0, R4, UR9 ;  /* 0x0000000904007e21 */ /* 0x002fe20008000000 */
[----:B0-----:R-:W-:-:S05]  /*0160*/  IMAD R2, R2, UR6, R3 ;  /* 0x0000000602027c24 */ /* 0x001fca000f8e0203 */
[----:B------:R-:W-:-:S13]  /*0170*/  ISETP.GE.AND P0, PT, R2, UR8, PT ;  /* 0x0000000802007c0c */ /* 0x000fda000bf06270 */
[----:B------:R-:W-:Y:S05]  /*0180*/  @P0 EXIT ;  /* 0x000000000000094d */ /* 0x000fea0003800000 */
[----:B------:R-:W-:Y:S01]  /*0190*/  VIADD R3, R0, 0xf3000000 ;  /* 0xf300000000037836 */ /* 0x000fe20000000000 */
[----:B------:R0:W1:Y:S01]  /*01a0*/  MUFU.RSQ R5, R0 ;  /* 0x0000000000057308 */ /* 0x0000620000001400 */
[----:B------:R-:W-:Y:S03]  /*01b0*/  BSSY.RECONVERGENT B0, `(.L_x_33) ;  /* 0x000000a000007945 */ /* 0x000fe60003800200 */
[----:B------:R-:W-:-:S13]  /*01c0*/  ISETP.GT.U32.AND P0, PT, R3, 0x727fffff, PT ;  /* 0x727fffff0300780c */ /* 0x000fda0003f04070 */
[----:B01----:R-:W-:Y:S05]  /*01d0*/  @!P0 BRA `(.L_x_34) ;  /* 0x00000000000c8947 */ /* 0x003fea0003800000 */
[----:B------:R-:W-:-:S07]  /*01e0*/  MOV R8, 0x200 ;  /* 0x0000020000087802 */ /* 0x000fce0000000f00 */
[----:B------:R-:W-:Y:S05]  /*01f0*/  CALL.REL.NOINC `($__internal_1_$__cuda_sm20_sqrt_rn_f32_slowpath) ;  /* 0x0000000000787944 */ /* 0x000fea0003c00000 */
[----:B------:R-:W-:Y:S05]  /*0200*/  BRA `(.L_x_35) ;  /* 0x0000000000107947 */ /* 0x000fea0003800000 */
.L_x_34:
[----:B------:R-:W-:Y:S01]  /*0210*/  FMUL.FTZ R3, R0, R5 ;  /* 0x0000000500037220 */ /* 0x000fe20000410000 */
[----:B------:R-:W-:-:S03]  /*0220*/  FMUL.FTZ R4, R5, 0.5 ;  /* 0x3f00000005047820 */ /* 0x000fc60000410000 */
[----:B------:R-:W-:-:S04]  /*0230*/  FFMA R0, -R3, R3, R0 ;  /* 0x0000000303007223 */ /* 0x000fc80000000100 */
[----:B------:R-:W-:-:S07]  /*0240*/  FFMA R3, R0, R4, R3 ;  /* 0x0000000400037223 */ /* 0x000fce0000000003 */
.L_x_35:
[----:B------:R-:W-:Y:S05]  /*0250*/  BSYNC.RECONVERGENT B0 ;  /* 0x0000000000007941 */ /* 0x000fea0003800200 */
.L_x_33:
[----:B------:R-:W0:Y:S02]  /*0260*/  LDC.64 R4, c[0x0][0x380] ;  /* 0x0000e000ff047b82 */ /* 0x000e240000000a00 */
[----:B0-----:R-:W-:-:S05]  /*0270*/  IMAD.WIDE R4, R2, 0x4, R4 ;  /* 0x0000000402047825 */ /* 0x001fca00078e0204 */
[----:B------:R-:W2:Y:S01]  /*0280*/  LDG.E R0, desc[UR4][R4.64] ;  /* 0x0000000404007981 */ /* 0x000ea2000c1e1900 */
[----:B------:R-:W0:Y:S01]  /*0290*/  MUFU.RCP R6, R3 ;  /* 0x0000000300067308 */ /* 0x000e220000001000 */
[----:B------:R-:W-:Y:S01]  /*02a0*/  BSSY.RECONVERGENT B0, `(.L_x_36) ;  /* 0x000000b000007945 */ /* 0x000fe20003800200 */
[----:B0-----:R-:W-:-:S04]  /*02b0*/  FFMA R7, R6, -R3, 1 ;  /* 0x3f80000006077423 */ /* 0x001fc80000000803 */
[----:B------:R-:W-:Y:S02]  /*02c0*/  FFMA R7, R6, R7, R6 ;  /* 0x0000000706077223 */ /* 0x000fe40000000006 */
[----:B--2---:R-:W0:Y:S02]  /*02d0*/  FCHK P0, R0, R3 ;  /* 0x0000000300007302 */ /* 0x004e240000000000 */
[----:B------:R-:W-:-:S04]  /*02e0*/  FFMA R6, R0, R7, RZ ;  /* 0x0000000700067223 */ /* 0x000fc800000000ff */
[----:B------:R-:W-:-:S04]  /*02f0*/  FFMA R8, R6, -R3, R0 ;  /* 0x8000000306087223 */ /* 0x000fc80000000000 */
[----:B------:R-:W-:Y:S01]  /*0300*/  FFMA R8, R7, R8, R6 ;  /* 0x0000000807087223 */ /* 0x000fe20000000006 */
[----:B0-----:R-:W-:Y:S06]  /*0310*/  @!P0 BRA `(.L_x_37) ;  /* 0x00000000000c8947 */ /* 0x001fec0003800000 */
[----:B------:R-:W-:-:S07]  /*0320*/  MOV R4, 0x340 ;  /* 0x0000034000047802 */ /* 0x000fce0000000f00 */
[----:B------:R-:W-:Y:S05]  /*0330*/  CALL.REL.NOINC `($__internal_2_$__cuda_sm3x_div_rn_noftz_f32_slowpath) ;  /* 0x0000000000807944 */ /* 0x000fea0003c00000 */
[----:B------:R-:W-:-:S07]  /*0340*/  IMAD.MOV.U32 R8, RZ, RZ, R0 ;  /* 0x000000ffff087224 */ /* 0x000fce00078e0000 */
.L_x_37:
[----:B------:R-:W-:Y:S05]  /*0350*/  BSYNC.RECONVERGENT B0 ;  /* 0x0000000000007941 */ /* 0x000fea0003800200 */
.L_x_36:
[----:B------:R-:W0:Y:S08]  /*0360*/  LDC.64 R4, c[0x0][0x388] ;  /* 0x0000e200ff047b82 */ /* 0x000e300000000a00 */
[----:B------:R-:W1:Y:S01]  /*0370*/  LDC.64 R6, c[0x0][0x390] ;  /* 0x0000e400ff067b82 */ /* 0x000e620000000a00 */
[----:B0-----:R-:W-:-:S06]  /*0380*/  IMAD.WIDE R4, R2, 0x4, R4 ;  /* 0x0000000402047825 */ /* 0x001fcc00078e0204 */
[----:B------:R-:W2:Y:S01]  /*0390*/  LDG.E R5, desc[UR4][R4.64] ;  /* 0x0000000404057981 */ /* 0x000ea2000c1e1900 */
[----:B-1----:R-:W-:-:S04]  /*03a0*/  IMAD.WIDE R2, R2, 0x4, R6 ;  /* 0x0000000402027825 */ /* 0x002fc800078e0206 */
[----:B--2---:R-:W-:-:S05]  /*03b0*/  FMUL R7, R5, R8 ;  /* 0x0000000805077220 */ /* 0x004fca0000400000 */
[----:B------:R-:W-:Y:S01]  /*03c0*/  STG.E desc[UR4][R2.64], R7 ;  /* 0x0000000702007986 */ /* 0x000fe2000c101904 */
[----:B------:R-:W-:Y:S05]  /*03d0*/  EXIT ;  /* 0x000000000000794d */ /* 0x000fea0003800000 */
        .weak           $__internal_1_$__cuda_sm20_sqrt_rn_f32_slowpath
        .type           $__internal_1_$__cuda_sm20_sqrt_rn_f32_slowpath,@function
        .size           $__internal_1_$__cuda_sm20_sqrt_rn_f32_slowpath,($__internal_2_$__cuda_sm3x_div_rn_noftz_f32_slowpath - $__internal_1_$__cuda_sm20_sqrt_rn_f32_slowpath)
$__internal_1_$__cuda_sm20_sqrt_rn_f32_slowpath:
[----:B------:R-:W-:-:S13]  /*03e0*/  LOP3.LUT P0, RZ, R0, 0x7fffffff, RZ, 0xc0, !PT ;  /* 0x7fffffff00ff7812 */ /* 0x000fda000780c0ff */
[----:B------:R-:W-:Y:S01]  /*03f0*/  @!P0 IMAD.MOV.U32 R3, RZ, RZ, R0 ;  /* 0x000000ffff038224 */ /* 0x000fe200078e0000 */
[----:B------:R-:W-:Y:S06]  /*0400*/  @!P0 BRA `(.L_x_38) ;  /* 0x0000000000408947 */ /* 0x000fec0003800000 */
[----:B------:R-:W-:-:S13]  /*0410*/  FSETP.GEU.FTZ.AND P0, PT, R0, RZ, PT ;  /* 0x000000ff0000720b */ /* 0x000fda0003f1e000 */
[----:B------:R-:W-:Y:S01]  /*0420*/  @!P0 MOV R3, 0x7fffffff ;  /* 0x7fffffff00038802 */ /* 0x000fe20000000f00 */
[----:B------:R-:W-:Y:S06]  /*0430*/  @!P0 BRA `(.L_x_38) ;  /* 0x0000000000348947 */ /* 0x000fec0003800000 */
[----:B------:R-:W-:-:S13]  /*0440*/  FSETP.GTU.FTZ.AND P0, PT, |R0|, +INF , PT ;  /* 0x7f8000000000780b */ /* 0x000fda0003f1c200 */
[----:B------:R-:W-:Y:S01]  /*0450*/  @P0 FADD.FTZ R3, R0, 1 ;  /* 0x3f80000000030421 */ /* 0x000fe20000010000 */
[----:B------:R-:W-:Y:S06]  /*0460*/  @P0 BRA `(.L_x_38) ;  /* 0x0000000000280947 */ /* 0x000fec0003800000 */
[----:B------:R-:W-:-:S13]  /*0470*/  FSETP.NEU.FTZ.AND P0, PT, |R0|, +INF , PT ;  /* 0x7f8000000000780b */ /* 0x000fda0003f1d200 */
[----:B------:R-:W-:-:S04]  /*0480*/  @P0 FFMA R4, R0, 1.84467440737095516160e+19, RZ ;  /* 0x5f80000000040823 */ /* 0x000fc800000000ff */
[----:B------:R-:W0:Y:S02]  /*0490*/  @P0 MUFU.RSQ R3, R4 ;  /* 0x0000000400030308 */ /* 0x000e240000001400 */
[----:B0-----:R-:W-:Y:S01]  /*04a0*/  @P0 FMUL.FTZ R5, R4, R3 ;  /* 0x0000000304050220 */ /* 0x001fe20000410000 */
[----:B------:R-:W-:Y:S01]  /*04b0*/  @P0 FMUL.FTZ R7, R3, 0.5 ;  /* 0x3f00000003070820 */ /* 0x000fe20000410000 */
[----:B------:R-:W-:Y:S02]  /*04c0*/  @!P0 IMAD.MOV.U32 R3, RZ, RZ, R0 ;  /* 0x000000ffff038224 */ /* 0x000fe400078e0000 */
[----:B------:R-:W-:-:S04]  /*04d0*/  @P0 FADD.FTZ R6, -R5, -RZ ;  /* 0x800000ff05060221 */ /* 0x000fc80000010100 */
[----:B------:R-:W-:-:S04]  /*04e0*/  @P0 FFMA R6, R5, R6, R4 ;  /* 0x0000000605060223 */ /* 0x000fc80000000004 */
[----:B------:R-:W-:-:S04]  /*04f0*/  @P0 FFMA R6, R6, R7, R5 ;  /* 0x0000000706060223 */ /* 0x000fc80000000005 */
[----:B------:R-:W-:-:S07]  /*0500*/  @P0 FMUL.FTZ R3, R6, 2.3283064365386962891e-10 ;  /* 0x2f80000006030820 */ /* 0x000fce0000410000 */
.L_x_38:
[----:B------:R-:W-:Y:S02]  /*0510*/  IMAD.MOV.U32 R4, RZ, RZ, R8 ;  /* 0x000000ffff047224 */ /* 0x000fe400078e0008 */
[----:B------:R-:W-:-:S04]  /*0520*/  IMAD.MOV.U32 R5, RZ, RZ, 0x0 ;  /* 0x00000000ff057424 */ /* 0x000fc800078e00ff */
[----:B------:R-:W-:Y:S05]  /*0530*/  RET.REL.NODEC R4 `(_Z22rms_norm_vector_kernelPfS_S_S_if) ;  /* 0xfffffff804b07950 */ /* 0x000fea0003c3ffff */
        .weak           $__internal_2_$__cuda_sm3x_div_rn_noftz_f32_slowpath
        .type           $__internal_2_$__cuda_sm3x_div_rn_noftz_f32_slowpath,@function
        .size           $__internal_2_$__cuda_sm3x_div_rn_noftz_f32_slowpath,(.L_x_56 - $__internal_2_$__cuda_sm3x_div_rn_noftz_f32_slowpath)
$__internal_2_$__cuda_sm3x_div_rn_noftz_f32_slowpath:
[----:B------:R-:W-:Y:S01]  /*0540*/  SHF.R.U32.HI R6, RZ, 0x17, R3 ;  /* 0x00000017ff067819 */ /* 0x000fe20000011603 */
[----:B------:R-:W-:Y:S01]  /*0550*/  BSSY.RECONVERGENT B1, `(.L_x_39) ;  /* 0x0000062000017945 */ /* 0x000fe20003800200 */
[----:B------:R-:W-:Y:S02]  /*0560*/  SHF.R.U32.HI R5, RZ, 0x17, R0 ;  /* 0x00000017ff057819 */ /* 0x000fe40000011600 */
[----:B------:R-:W-:Y:S02]  /*0570*/  LOP3.LUT R10, R6, 0xff, RZ, 0xc0, !PT ;  /* 0x000000ff060a7812 */ /* 0x000fe400078ec0ff */
[----:B------:R-:W-:Y:S02]  /*0580*/  LOP3.LUT R8, R5, 0xff, RZ, 0xc0, !PT ;  /* 0x000000ff05087812 */ /* 0x000fe400078ec0ff */
[----:B------:R-:W-:-:S03]  /*0590*/  IADD3 R7, PT, PT, R10, -0x1, RZ ;  /* 0xffffffff0a077810 */ /* 0x000fc60007ffe0ff */
[----:B------:R-:W-:Y:S01]  /*05a0*/  VIADD R6, R8, 0xffffffff ;  /* 0xffffffff08067836 */ /* 0x000fe20000000000 */
[----:B------:R-:W-:-:S04]  /*05b0*/  ISETP.GT.U32.AND P0, PT, R7, 0xfd, PT ;  /* 0x000000fd0700780c */ /* 0x000fc80003f04070 */
[----:B------:R-:W-:-:S13]  /*05c0*/  ISETP.GT.U32.OR P0, PT, R6, 0xfd, P0 ;  /* 0x000000fd0600780c */ /* 0x000fda0000704470 */
[----:B------:R-:W-:Y:S01]  /*05d0*/  @!P0 IMAD.MOV.U32 R5, RZ, RZ, RZ ;  /* 0x000000ffff058224 */ /* 0x000fe200078e00ff */
        /* <DEDUP_REMOVED lines=24> */
.L_x_40:
[----:B------:R-:W-:Y:S01]  /*0760*/  LEA R6, R10, 0xc0800000, 0x17 ;  /* 0xc08000000a067811 */ /* 0x000fe200078eb8ff */
[----:B------:R-:W-:Y:S04]  /*0770*/  BSSY.RECONVERGENT B2, `(.L_x_45) ;  /* 0x0000036000027945 */ /* 0x000fe80003800200 */
[----:B------:R-:W-:Y:S02]  /*0780*/  IMAD.IADD R6, R3, 0x1, -R6 ;  /* 0x0000000103067824 */ /* 0x000fe400078e0a06 */
[----:B------:R-:W-:Y:S02]  /*0790*/  VIADD R3, R8, 0xffffff81 ;  /* 0xffffff8108037836 */ /* 0x000fe40000000000 */
[----:B------:R0:W1:Y:S01]  /*07a0*/  MUFU.RCP R7, R6 ;  /* 0x0000000600077308 */ /* 0x0000620000001000 */
[----:B------:R-:W-:Y:S01]  /*07b0*/  FADD.FTZ R9, -R6, -RZ ;  /* 0x800000ff06097221 */ /* 0x000fe20000010100 */
[C---:B------:R-:W-:Y:S01]  /*07c0*/  IMAD R0, R3.reuse, -0x800000, R0 ;  /* 0xff80000003007824 */ /* 0x040fe200078e0200 */
[----:B0-----:R-:W-:-:S04]  /*07d0*/  IADD3 R6, PT, PT, R3, 0x7f, -R10 ;  /* 0x0000007f03067810 */ /* 0x001fc80007ffe80a */
[----:B------:R-:W-:Y:S01]  /*07e0*/  IADD3 R6, PT, PT, R6, R5, RZ ;  /* 0x0000000506067210 */ /* 0x000fe20007ffe0ff */
[----:B-1----:R-:W-:-:S04]  /*07f0*/  FFMA R8, R7, R9, 1 ;  /* 0x3f80000007087423 */ /* 0x002fc80000000009 */
        /* <DEDUP_REMOVED lines=8> */
[----:B------:R-:W-:-:S04]  /*0880*/  IMAD.IADD R9, R3, 0x1, R6 ;  /* 0x0000000103097824 */ /* 0x000fc800078e0206 */
[----:B------:R-:W-:-:S05]  /*0890*/  VIADD R3, R9, 0xffffffff ;  /* 0xffffffff09037836 */ /* 0x000fca0000000000 */
        /* <DEDUP_REMOVED lines=9> */
[CCC-:B------:R-:W-:Y:S01]  /*0930*/  FFMA.RZ R3, R12.reuse, R8.reuse, R7.reuse ;  /* 0x000000080c037223 */ /* 0x1c0fe2000000c007 */
[CCC-:B------:R-:W-:Y:S01]  /*0940*/  FFMA.RM R6, R12.reuse, R8.reuse, R7.reuse ;  /* 0x000000080c067223 */ /* 0x1c0fe20000004007 */
[C---:B------:R-:W-:Y:S02]  /*0950*/  ISETP.NE.AND P2, PT, R9.reuse, RZ, PT ;  /* 0x000000ff0900720c */ /* 0x040fe40003f45270 */
[----:B------:R-:W-:Y:S02]  /*0960*/  ISETP.NE.AND P1, PT, R9, RZ, PT ;  /* 0x000000ff0900720c */ /* 0x000fe40003f25270 */
[----:B------:R-:W-:Y:S01]  /*0970*/  LOP3.LUT R5, R3, 0x7fffff, RZ, 0xc0, !PT ;  /* 0x007fffff03057812 */ /* 0x000fe200078ec0ff */
[----:B------:R-:W-:Y:S01]  /*0980*/  FFMA.RP R3, R12, R8, R7 ;  /* 0x000000080c037223 */ /* 0x000fe20000008007 */
[----:B------:R-:W-:Y:S01]  /*0990*/  IADD3 R8, PT, PT, R9, 0x20, RZ ;  /* 0x0000002009087810 */ /* 0x000fe20007ffe0ff */
[----:B------:R-:W-:Y:S01]  /*09a0*/  IMAD.MOV R7, RZ, RZ, -R9 ;  /* 0x000000ffff077224 */ /* 0x000fe200078e0a09 */
[----:B------:R-:W-:-:S02]  /*09b0*/  LOP3.LUT R5, R5, 0x800000, RZ, 0xfc, !PT ;  /* 0x0080000005057812 */ /* 0x000fc400078efcff */
[----:B------:R-:W-:Y:S02]  /*09c0*/  FSETP.NEU.FTZ.AND P0, PT, R3, R6, PT ;  /* 0x000000060300720b */ /* 0x000fe40003f1d000 */
[----:B------:R-:W-:Y:S02]  /*09d0*/  SHF.L.U32 R8, R5, R8, RZ ;  /* 0x0000000805087219 */ /* 0x000fe400000006ff */
[----:B------:R-:W-:Y:S02]  /*09e0*/  SEL R6, R7, RZ, P2 ;  /* 0x000000ff07067207 */ /* 0x000fe40001000000 */
[----:B------:R-:W-:Y:S02]  /*09f0*/  ISETP.NE.AND P1, PT, R8, RZ, P1 ;  /* 0x000000ff0800720c */ /* 0x000fe40000f25270 */
[----:B------:R-:W-:Y:S02]  /*0a00*/  SHF.R.U32.HI R6, RZ, R6, R5 ;  /* 0x00000006ff067219 */ /* 0x000fe40000011605 */
[----:B------:R-:W-:-:S02]  /*0a10*/  PLOP3.LUT P0, PT, P0, P1, PT, 0xf8, 0x8f ;  /* 0x00000000008f781c */ /* 0x000fc40000703f70 */
[----:B------:R-:W-:Y:S02]  /*0a20*/  SHF.R.U32.HI R8, RZ, 0x1, R6 ;  /* 0x00000001ff087819 */ /* 0x000fe40000011606 */
[----:B------:R-:W-:-:S04]  /*0a30*/  SEL R3, RZ, 0x1, !P0 ;  /* 0x00000001ff037807 */ /* 0x000fc80004000000 */
[----:B------:R-:W-:-:S04]  /*0a40*/  LOP3.LUT R3, R3, 0x1, R8, 0xf8, !PT ;  /* 0x0000000103037812 */ /* 0x000fc800078ef808 */
[----:B------:R-:W-:-:S05]  /*0a50*/  LOP3.LUT R3, R3, R6, RZ, 0xc0, !PT ;  /* 0x0000000603037212 */ /* 0x000fca00078ec0ff */
[----:B------:R-:W-:-:S05]  /*0a60*/  IMAD.IADD R3, R8, 0x1, R3 ;  /* 0x0000000108037824 */ /* 0x000fca00078e0203 */
[----:B------:R-:W-:Y:S01]  /*0a70*/  LOP3.LUT R0, R3, R0, RZ, 0xfc, !PT ;  /* 0x0000000003007212 */ /* 0x000fe200078efcff */
[----:B------:R-:W-:Y:S06]  /*0a80*/  BRA `(.L_x_48) ;  /* 0x0000000000107947 */ /* 0x000fec0003800000 */
.L_x_47:
[----:B------:R-:W-:-:S04]  /*0a90*/  LOP3.LUT R0, R0, 0x80000000, RZ, 0xc0, !PT ;  /* 0x8000000000007812 */ /* 0x000fc800078ec0ff */
[----:B------:R-:W-:Y:S01]  /*0aa0*/  LOP3.LUT R0, R0, 0x7f800000, RZ, 0xfc, !PT ;  /* 0x7f80000000007812 */ /* 0x000fe200078efcff */
[----:B------:R-:W-:Y:S06]  /*0ab0*/  BRA `(.L_x_48) ;  /* 0x0000000000047947 */ /* 0x000fec0003800000 */
.L_x_46:
[----:B------:R-:W-:-:S07]  /*0ac0*/  LEA R0, R6, R0, 0x17 ;  /* 0x0000000006007211 */ /* 0x000fce00078eb8ff */
.L_x_48:
[----:B------:R-:W-:Y:S05]  /*0ad0*/  BSYNC.RECONVERGENT B2 ;  /* 0x0000000000027941 */ /* 0x000fea0003800200 */
.L_x_45:
[----:B------:R-:W-:Y:S05]  /*0ae0*/  BRA `(.L_x_49) ;  /* 0x0000000000207947 */ /* 0x000fea0003800000 */
.L_x_44:
[----:B------:R-:W-:-:S04]  /*0af0*/  LOP3.LUT R0, R3, 0x80000000, R0, 0x48, !PT ;  /* 0x8000000003007812 */ /* 0x000fc800078e4800 */
[----:B------:R-:W-:Y:S01]  /*0b00*/  LOP3.LUT R0, R0, 0x7f800000, RZ, 0xfc, !PT ;  /* 0x7f80000000007812 */ /* 0x000fe200078efcff */
[----:B------:R-:W-:Y:S06]  /*0b10*/  BRA `(.L_x_49) ;  /* 0x0000000000147947 */ /* 0x000fec0003800000 */
.L_x_43:
[----:B------:R-:W-:Y:S01]  /*0b20*/  LOP3.LUT R0, R3, 0x80000000, R0, 0x48, !PT ;  /* 0x8000000003007812 */ /* 0x000fe200078e4800 */
[----:B------:R-:W-:Y:S06]  /*0b30*/  BRA `(.L_x_49) ;  /* 0x00000000000c7947 */ /* 0x000fec0003800000 */
.L_x_42:
[----:B------:R-:W0:Y:S01]  /*0b40*/  MUFU.RSQ R0, -QNAN ;  /* 0xffc0000000007908 */ /* 0x000e220000001400 */
[----:B------:R-:W-:Y:S05]  /*0b50*/  BRA `(.L_x_49) ;  /* 0x0000000000047947 */ /* 0x000fea0003800000 */
.L_x_41:
[----:B------:R-:W-:-:S07]  /*0b60*/  FADD.FTZ R0, R0, R3 ;  /* 0x0000000300007221 */ /* 0x000fce0000010000 */
.L_x_49:
[----:B------:R-:W-:Y:S05]  /*0b70*/  BSYNC.RECONVERGENT B1 ;  /* 0x0000000000017941 */ /* 0x000fea0003800200 */
.L_x_39:
[----:B------:R-:W-:-:S04]  /*0b80*/  IMAD.MOV.U32 R5, RZ, RZ, 0x0 ;  /* 0x00000000ff057424 */ /* 0x000fc800078e00ff */
[----:B0-----:R-:W-:Y:S05]  /*0b90*/  RET.REL.NODEC R4 `(_Z22rms_norm_vector_kernelPfS_S_S_if) ;  /* 0xfffffff404187950 */ /* 0x001fea0003c3ffff */
.L_x_50:
        /* <DEDUP_REMOVED lines=14> */
.L_x_56:


//--------------------- .text._Z11sqsumKernelPfS_i --------------------------
	.section	.text._Z11sqsumKernelPfS_i,"ax",@progbits
	.align	128
        .global         _Z11sqsumKernelPfS_i
        .type           _Z11sqsumKernelPfS_i,@function
        .size           _Z11sqsumKernelPfS_i,(.L_x_60 - _Z11sqsumKernelPfS_i)
        .other          _Z11sqsumKernelPfS_i,@"STO_CUDA_ENTRY STV_DEFAULT"
_Z11sqsumKernelPfS_i:
.text._Z11sqsumKernelPfS_i:
[----:B------:R-:W-:Y:S01]  /*0000*/  LDC R1, c[0x0][0x37c] ;  /* 0x0000df00ff017b82 */ /* 0x000fe20000000800 */
[----:B------:R-:W0:Y:S07]  /*0010*/  S2R R2, SR_TID.X ;  /* 0x0000000000027919 */ /* 0x000e2e0000002100 */
[----:B------:R-:W1:Y:S01]  /*0020*/  S2UR UR4, SR_CTAID.X ;  /* 0x00000000000479c3 */ /* 0x000e620000002500 */
[----:B------:R-:W2:Y:S01]  /*0030*/  LDCU UR5, c[0x0][0x390] ;  /* 0x00007200ff0577ac */ /* 0x000ea20008000800 */
[----:B------:R-:W3:Y:S06]  /*0040*/  LDCU.64 UR6, c[0x0][0x358] ;  /* 0x00006b00ff0677ac */ /* 0x000eec0008000a00 */
[----:B------:R-:W1:Y:S02]  /*0050*/  LDC R3, c[0x0][0x360] ;  /* 0x0000d800ff037b82 */ /* 0x000e640000000800 */
[----:B-1----:R-:W-:-:S05]  /*0060*/  IMAD R5, R3, UR4, RZ ;  /* 0x0000000403057c24 */ /* 0x002fca000f8e02ff */
[----:B0-----:R-:W-:-:S04]  /*0070*/  LEA R0, R5, R2, 0x5 ;  /* 0x0000000205007211 */ /* 0x001fc800078e28ff */
[C---:B------:R-:W-:Y:S02]  /*0080*/  IADD3 R12, PT, PT, R0.reuse, R3, RZ ;  /* 0x00000003000c7210 */ /* 0x040fe40007ffe0ff */
[----:B--2---:R-:W-:Y:S02]  /*0090*/  ISETP.GE.AND P1, PT, R0, UR5, PT ;  /* 0x0000000500007c0c */ /* 0x004fe4000bf26270 */
[----:B------:R-:W-:Y:S02]  /*00a0*/  ISETP.GE.AND P2, PT, R12, UR5, PT ;  /* 0x000000050c007c0c */ /* 0x000fe4000bf46270 */
[----:B------:R-:W-:-:S04]  /*00b0*/  IADD3 R13, PT, PT, R3, R12, RZ ;  /* 0x0000000c030d7210 */ /* 0x000fc80007ffe0ff */
[----:B------:R-:W-:Y:S02]  /*00c0*/  ISETP.GE.AND P3, PT, R13, UR5, PT ;  /* 0x000000050d007c0c */ /* 0x000fe4000bf66270 */
[----:B------:R-:W-:-:S03]  /*00d0*/  IADD3 R14, PT, PT, R3, R13, RZ ;  /* 0x0000000d030e7210 */ /* 0x000fc60007ffe0ff */
[----:B------:R-:W0:Y:S01]  /*00e0*/  @!P1 LDC.64 R6, c[0x0][0x380] ;  /* 0x0000e000ff069b82 */ /* 0x000e220000000a00 */
[----:B------:R-:W-:-:S07]  /*00f0*/  ISETP.GE.AND P4, PT, R14, UR5, PT ;  /* 0x000000050e007c0c */ /* 0x000fce000bf86270 */
[----:B------:R-:W1:Y:S08]  /*0100*/  @!P2 LDC.64 R8, c[0x0][0x380] ;  /* 0x0000e000ff08ab82 */ /* 0x000e700000000a00 */
[----:B------:R-:W2:Y:S08]  /*0110*/  @!P3 LDC.64 R10, c[0x0][0x380] ;  /* 0x0000e000ff0abb82 */ /* 0x000eb00000000a00 */
[----:B------:R-:W4:Y:S01]  /*0120*/  @!P4 LDC.64 R4, c[0x0][0x380] ;  /* 0x0000e000ff04cb82 */ /* 0x000f220000000a00 */
[----:B0-----:R-:W-:-:S05]  /*0130*/  @!P1 IMAD.WIDE R6, R0, 0x4, R6 ;  /* 0x0000000400069825 */ /* 0x001fca00078e0206 */
[----:B---3--:R-:W3:Y:S01]  /*0140*/  @!P1 LDG.E R0, desc[UR6][R6.64] ;  /* 0x0000000606009981 */ /* 0x008ee2000c1e1900 */
[----:B-1----:R-:W-:-:S06]  /*0150*/  @!P2 IMAD.WIDE R8, R12, 0x4, R8 ;  /* 0x000000040c08a825 */ /* 0x002fcc00078e0208 */
[----:B------:R-:W5:Y:S01]  /*0160*/  @!P2 LDG.E R9, desc[UR6][R8.64] ;  /* 0x000000060809a981 */ /* 0x000f62000c1e1900 */
[----:B--2---:R-:W-:-:S05]  /*0170*/  @!P3 IMAD.WIDE R10, R13, 0x4, R10 ;  /* 0x000000040d0ab825 */ /* 0x004fca00078e020a */
[----:B------:R0:W2:Y:S01]  /*0180*/  @!P3 LDG.E R17, desc[UR6][R10.64] ;  /* 0x000000060a11b981 */ /* 0x0000a2000c1e1900 */
[----:B----4-:R-:W-:-:S05]  /*0190*/  @!P4 IMAD.WIDE R12, R14, 0x4, R4 ;  /* 0x000000040e0cc825 */ /* 0x010fca00078e0204 */
[----:B------:R1:W4:Y:S01]  /*01a0*/  @!P4 LDG.E R21, desc[UR6][R12.64] ;  /* 0x000000060c15c981 */ /* 0x000322000c1e1900 */
[----:B------:R-:W-:Y:S01]  /*01b0*/  IADD3 R22, PT, PT, R3, R14, RZ ;  /* 0x0000000e03167210 */ /* 0x000fe20007ffe0ff */
[----:B------:R-:W-:-:S03]  /*01c0*/  HFMA2 R4, -RZ, RZ, 0, 0 ;  /* 0x00000000ff047431 */ /* 0x000fc600000001ff */
[----:B------:R-:W-:Y:S02]  /*01d0*/  ISETP.GE.AND P5, PT, R22, UR5, PT ;  /* 0x0000000516007c0c */ /* 0x000fe4000bfa6270 */
[----:B------:R-:W-:-:S04]  /*01e0*/  IADD3 R16, PT, PT, R3, R22, RZ ;  /* 0x0000001603107210 */ /* 0x000fc80007ffe0ff */
[----:B------:R-:W-:Y:S02]  /*01f0*/  ISETP.GE.AND P6, PT, R16, UR5, PT ;  /* 0x0000000510007c0c */ /* 0x000fe4000bfc6270 */
[----:B------:R-:W-:-:S04]  /*0200*/  IADD3 R20, PT, PT, R3, R16, RZ ;  /* 0x0000001003147210 */ /* 0x000fc80007ffe0ff */
[C---:B------:R-:W-:Y:S01]  /*0210*/  IADD3 R19, PT, PT, R3.reuse, R20, RZ ;  /* 0x0000001403137210 */ /* 0x040fe20007ffe0ff */
[----:B0-----:R-:W0:Y:S01]  /*0220*/  @!P5 LDC.64 R10, c[0x0][0x380] ;  /* 0x0000e000ff0adb82 */ /* 0x001e220000000a00 */
[----:B------:R-:W-:Y:S02]  /*0230*/  ISETP.GE.AND P0, PT, R20, UR5, PT ;  /* 0x0000000514007c0c */ /* 0x000fe4000bf06270 */
[----:B------:R-:W-:-:S05]  /*0240*/  IADD3 R18, PT, PT, R3, R19, RZ ;  /* 0x0000001303127210 */ /* 0x000fca0007ffe0ff */
[----:B------:R-:W0:Y:S01]  /*0250*/  @!P6 LDC.64 R14, c[0x0][0x380] ;  /* 0x0000e000ff0eeb82 */ /* 0x000e220000000a00 */
[----:B------:R-:W-:-:S07]  /*0260*/  IMAD.IADD R5, R3, 0x1, R18 ;  /* 0x0000000103057824 */ /* 0x000fce00078e0212 */
[----:B-1----:R-:W1:Y:S01]  /*0270*/  @!P0 LDC.64 R12, c[0x0][0x380] ;  /* 0x0000e000ff0c8b82 */ /* 0x002e620000000a00 */
[----:B0-----:R-:W-:-:S04]  /*0280*/  @!P5 IMAD.WIDE R22, R22, 0x4, R10 ;  /* 0x000000041616d825 */ /* 0x001fc800078e020a */
[----:B------:R-:W-:-:S06]  /*0290*/  @!P6 IMAD.WIDE R14, R16, 0x4, R14 ;  /* 0x00000004100ee825 */ /* 0x000fcc00078e020e */
[----:B------:R-:W4:Y:S01]  /*02a0*/  @!P6 LDG.E R15, desc[UR6][R14.64] ;  /* 0x000000060e0fe981 */ /* 0x000f22000c1e1900 */
[----:B-1----:R-:W-:-:S06]  /*02b0*/  @!P0 IMAD.WIDE R12, R20, 0x4, R12 ;  /* 0x00000004140c8825 */ /* 0x002fcc00078e020c */
[----:B------:R-:W4:Y:S01]  /*02c0*/  @!P0 LDG.E R13, desc[UR6][R12.64] ;  /* 0x000000060c0d8981 */ /* 0x000f22000c1e1900 */
[----:B---3--:R-:W-:Y:S01]  /*02d0*/  @!P1 FFMA R4, R0, R0, RZ ;  /* 0x0000000000049223 */ /* 0x008fe200000000ff */
[----:B------:R-:W-:Y:S02]  /*02e0*/  ISETP.GE.AND P1, PT, R19, UR5, PT ;  /* 0x0000000513007c0c */ /* 0x000fe4000bf26270 */
[----:B------:R-:W-:Y:S01]  /*02f0*/  IADD3 R0, PT, PT, R3, R5, RZ ;  /* 0x0000000503007210 */ /* 0x000fe20007ffe0ff */
[----:B-----5:R-:W-:Y:S01]  /*0300*/  @!P2 FFMA R4, R9, R9, R4 ;  /* 0x000000090904a223 */ /* 0x020fe20000000004 */
[----:B------:R-:W-:-:S09]  /*0310*/  ISETP.GE.AND P2, PT, R18, UR5, PT ;  /* 0x0000000512007c0c */ /* 0x000fd2000bf46270 */
[----:B------:R-:W0:Y:S01]  /*0320*/  @!P1 LDC.64 R6, c[0x0][0x380] ;  /* 0x0000e000ff069b82 */ /* 0x000e220000000a00 */
[----:B--2---:R-:W-:Y:S01]  /*0330*/  @!P3 FFMA R4, R17, R17, R4 ;  /* 0x000000111104b223 */ /* 0x004fe20000000004 */
[----:B------:R-:W-:-:S06]  /*0340*/  ISETP.GE.AND P3, PT, R5, UR5, PT ;  /* 0x0000000505007c0c */ /* 0x000fcc000bf66270 */
[----:B------:R-:W1:Y:S01]  /*0350*/  @!P2 LDC.64 R8, c[0x0][0x380] ;  /* 0x0000e000ff08ab82 */ /* 0x000e620000000a00 */
[----:B----4-:R-:W-:Y:S01]  /*0360*/  @!P4 FFMA R4, R21, R21, R4 ;  /* 0x000000151504c223 */ /* 0x010fe20000000004 */
[----:B------:R-:W-:Y:S01]  /*0370*/  ISETP.GE.AND P4, PT, R0, UR5, PT ;  /* 0x0000000500007c0c */ /* 0x000fe2000bf86270 */
[----:B------:R2:W3:Y:S05]  /*0380*/  @!P5 LDG.E R21, desc[UR6][R22.64] ;  /* 0x000000061615d981 */ /* 0x0004ea000c1e1900 */
[----:B------:R-:W4:Y:S08]  /*0390*/  @!P3 LDC.64 R10, c[0x0][0x380] ;  /* 0x0000e000ff0abb82 */ /* 0x000f300000000a00 */
[----:B------:R-:W5:Y:S01]  /*03a0*/  @!P4 LDC.64 R16, c[0x0][0x380] ;  /* 0x0000e000ff10cb82 */ /* 0x000f620000000a00 */
[----:B0-----:R-:W-:-:S06]  /*03b0*/  @!P1 IMAD.WIDE R6, R19, 0x4, R6 ;  /* 0x0000000413069825 */ /* 0x001fcc00078e0206 */
[----:B------:R-:W3:Y:S01]  /*03c0*/  @!P1 LDG.E R7, desc[UR6][R6.64] ;  /* 0x0000000606079981 */ /* 0x000ee2000c1e1900 */
[----:B-1----:R-:W-:-:S06]  /*03d0*/  @!P2 IMAD.WIDE R8, R18, 0x4, R8 ;  /* 0x000000041208a825 */ /* 0x002fcc00078e0208 */
[----:B------:R-:W3:Y:S01]  /*03e0*/  @!P2 LDG.E R9, desc[UR6][R8.64] ;  /* 0x000000060809a981 */ /* 0x000ee2000c1e1900 */
[----:B----4-:R-:W-:-:S06]  /*03f0*/  @!P3 IMAD.WIDE R10, R5, 0x4, R10 ;  /* 0x00000004050ab825 */ /* 0x010fcc00078e020a */
[----:B------:R-:W4:Y:S01]  /*0400*/  @!P3 LDG.E R11, desc[UR6][R10.64] ;  /* 0x000000060a0bb981 */ /* 0x000f22000c1e1900 */
[----:B-----5:R-:W-:-:S06]  /*0410*/  @!P4 IMAD.WIDE R24, R0, 0x4, R16 ;  /* 0x000000040018c825 */ /* 0x020fcc00078e0210 */
[----:B------:R-:W5:Y:S01]  /*0420*/  @!P4 LDG.E R25, desc[UR6][R24.64] ;  /* 0x000000061819c981 */ /* 0x000f62000c1e1900 */
[----:B------:R-:W-:-:S04]  /*0430*/  IADD3 R17, PT, PT, R3, R0, RZ ;  /* 0x0000000003117210 */ /* 0x000fc80007ffe0ff */
[----:B------:R-:W-:-:S04]  /*0440*/  IADD3 R16, PT, PT, R3, R17, RZ ;  /* 0x0000001103107210 */ /* 0x000fc80007ffe0ff */
[----:B--2---:R-:W-:-:S04]  /*0450*/  IADD3 R22, PT, PT, R3, R16, RZ ;  /* 0x0000001003167210 */ /* 0x004fc80007ffe0ff */
[----:B------:R-:W-:-:S04]  /*0460*/  IADD3 R19, PT, PT, R3, R22, RZ ;  /* 0x0000001603137210 */ /* 0x000fc80007ffe0ff */
[----:B------:R-:W-:-:S04]  /*0470*/  IADD3 R0, PT, PT, R3, R19, RZ ;  /* 0x0000001303007210 */ /* 0x000fc80007ffe0ff */
[----:B------:R-:W-:-:S05]  /*0480*/  IADD3 R5, PT, PT, R3, R0, RZ ;  /* 0x0000000003057210 */ /* 0x000fca0007ffe0ff */
[----:B------:R-:W-:Y:S02]  /*0490*/  IMAD.IADD R18, R3, 0x1, R5 ;  /* 0x0000000103127824 */ /* 0x000fe400078e0205 */
[----:B---3--:R-:W-:Y:S01]  /*04a0*/  @!P5 FFMA R4, R21, R21, R4 ;  /* 0x000000151504d223 */ /* 0x008fe20000000004 */
[----:B------:R-:W-:-:S03]  /*04b0*/  ISETP.GE.AND P5, PT, R17, UR5, PT ;  /* 0x0000000511007c0c */ /* 0x000fc6000bfa6270 */
[----:B------:R-:W-:Y:S01]  /*04c0*/  @!P6 FFMA R4, R15, R15, R4 ;  /* 0x0000000f0f04e223 */ /* 0x000fe20000000004 */
[----:B------:R-:W-:-:S03]  /*04d0*/  ISETP.GE.AND P6, PT, R16, UR5, PT ;  /* 0x0000000510007c0c */ /* 0x000fc6000bfc6270 */
[----:B------:R-:W-:Y:S01]  /*04e0*/  @!P0 FFMA R4, R13, R13, R4 ;  /* 0x0000000d0d048223 */ /* 0x000fe20000000004 */
[----:B------:R-:W-:-:S05]  /*04f0*/  ISETP.GE.AND P0, PT, R22, UR5, PT ;  /* 0x0000000516007c0c */ /* 0x000fca000bf06270 */
[----:B------:R-:W0:Y:S01]  /*0500*/  @!P5 LDC.64 R20, c[0x0][0x380] ;  /* 0x0000e000ff14db82 */ /* 0x000e220000000a00 */
[----:B------:R-:W-:Y:S01]  /*0510*/  @!P1 FFMA R4, R7, R7, R4 ;  /* 0x0000000707049223 */ /* 0x000fe20000000004 */
[----:B------:R-:W-:-:S06]  /*0520*/  ISETP.GE.AND P1, PT, R19, UR5, PT ;  /* 0x0000000513007c0c */ /* 0x000fcc000bf26270 */
[----:B------:R-:W1:Y:S01]  /*0530*/  @!P6 LDC.64 R14, c[0x0][0x380] ;  /* 0x0000e000ff0eeb82 */ /* 0x000e620000000a00 */
[----:B------:R-:W-:Y:S01]  /*0540*/  @!P2 FFMA R4, R9, R9, R4 ;  /* 0x000000090904a223 */ /* 0x000fe20000000004 */
[----:B------:R-:W-:-:S06]  /*0550*/  ISETP.GE.AND P2, PT, R0, UR5, PT ;  /* 0x0000000500007c0c */ /* 0x000fcc000bf46270 */
[----:B------:R-:W2:Y:S01]  /*0560*/  @!P0 LDC.64 R12, c[0x0][0x380] ;  /* 0x0000e000ff0c8b82 */ /* 0x000ea20000000a00 */
[----:B----4-:R-:W-:Y:S01]  /*0570*/  @!P3 FFMA R4, R11, R11, R4 ;  /* 0x0000000b0b04b223 */ /* 0x010fe20000000004 */
[----:B------:R-:W-:-:S06]  /*0580*/  ISETP.GE.AND P3, PT, R5, UR5, PT ;  /* 0x0000000505007c0c */ /* 0x000fcc000bf66270 */
[----:B------:R-:W3:Y:S01]  /*0590*/  @!P1 LDC.64 R6, c[0x0][0x380] ;  /* 0x0000e000ff069b82 */ /* 0x000ee20000000a00 */
[----:B-----5:R-:W-:Y:S01]  /*05a0*/  @!P4 FFMA R4, R25, R25, R4 ;  /* 0x000000191904c223 */ /* 0x020fe20000000004 */
[----:B------:R-:W-:-:S06]  /*05b0*/  ISETP.GE.AND P4, PT, R18, UR5, PT ;  /* 0x0000000512007c0c */ /* 0x000fcc000bf86270 */
[----:B------:R-:W4:Y:S01]  /*05c0*/  @!P2 LDC.64 R8, c[0x0][0x380] ;  /* 0x0000e000ff08ab82 */ /* 0x000f220000000a00 */
[----:B0-----:R-:W-:-:S04]  /*05d0*/  @!P5 IMAD.WIDE R20, R17, 0x4, R20 ;  /* 0x000000041114d825 */ /* 0x001fc800078e0214 */
[----:B-1----:R-:W-:Y:S02]  /*05e0*/  @!P6 IMAD.WIDE R14, R16, 0x4, R14 ;  /* 0x00000004100ee825 */ /* 0x002fe400078e020e */
[----:B------:R0:W5:Y:S01]  /*05f0*/  @!P5 LDG.E R21, desc[UR6][R20.64] ;  /* 0x000000061415d981 */ /* 0x000162000c1e1900 */
[----:B------:R-:W1:Y:S01]  /*0600*/  @!P3 LDC.64 R10, c[0x0][0x380] ;  /* 0x0000e000ff0abb82 */ /* 0x000e620000000a00 */
[----:B--2---:R-:W-:Y:S02]  /*0610*/  @!P0 IMAD.WIDE R12, R22, 0x4, R12 ;  /* 0x00000004160c8825 */ /* 0x004fe400078e020c */
[----:B------:R-:W2:Y:S04]  /*0620*/  @!P6 LDG.E R15, desc[UR6][R14.64] ;  /* 0x000000060e0fe981 */ /* 0x000ea8000c1e1900 */
[----:B------:R-:W2:Y:S01]  /*0630*/  @!P0 LDG.E R13, desc[UR6][R12.64] ;  /* 0x000000060c0d8981 */ /* 0x000ea2000c1e1900 */
[----:B------:R-:W0:Y:S01]  /*0640*/  @!P4 LDC.64 R16, c[0x0][0x380] ;  /* 0x0000e000ff10cb82 */ /* 0x000e220000000a00 */
[----:B---3--:R-:W-:-:S06]  /*0650*/  @!P1 IMAD.WIDE R6, R19, 0x4, R6 ;  /* 0x0000000413069825 */ /* 0x008fcc00078e0206 */
[----:B------:R-:W3:Y:S01]  /*0660*/  @!P1 LDG.E R7, desc[UR6][R6.64] ;  /* 0x0000000606079981 */ /* 0x000ee2000c1e1900 */
[----:B----4-:R-:W-:-:S06]  /*0670*/  @!P2 IMAD.WIDE R8, R0, 0x4, R8 ;  /* 0x000000040008a825 */ /* 0x010fcc00078e0208 */
[----:B------:R-:W4:Y:S01]  /*0680*/  @!P2 LDG.E R9, desc[UR6][R8.64] ;  /* 0x000000060809a981 */ /* 0x000f22000c1e1900 */
[----:B-1----:R-:W-:-:S06]  /*0690*/  @!P3 IMAD.WIDE R10, R5, 0x4, R10 ;  /* 0x00000004050ab825 */ /* 0x002fcc00078e020a */
[----:B------:R-:W4:Y:S01]  /*06a0*/  @!P3 LDG.E R11, desc[UR6][R10.64] ;  /* 0x000000060a0bb981 */ /* 0x000f22000c1e1900 */
[----:B0-----:R-:W-:-:S06]  /*06b0*/  @!P4 IMAD.WIDE R16, R18, 0x4, R16 ;  /* 0x000000041210c825 */ /* 0x001fcc00078e0210 */
[----:B------:R-:W4:Y:S01]  /*06c0*/  @!P4 LDG.E R17, desc[UR6][R16.64] ;  /* 0x000000061011c981 */ /* 0x000f22000c1e1900 */
[----:B------:R-:W-:-:S04]  /*06d0*/  IADD3 R24, PT, PT, R3, R18, RZ ;  /* 0x0000001203187210 */ /* 0x000fc80007ffe0ff */
[----:B------:R-:W-:-:S04]  /*06e0*/  IADD3 R23, PT, PT, R3, R24, RZ ;  /* 0x0000001803177210 */ /* 0x000fc80007ffe0ff */
[----:B------:R-:W-:-:S04]  /*06f0*/  IADD3 R22, PT, PT, R3, R23, RZ ;  /* 0x0000001703167210 */ /* 0x000fc80007ffe0ff */
[----:B------:R-:W-:-:S04]  /*0700*/  IADD3 R0, PT, PT, R3, R22, RZ ;  /* 0x0000001603007210 */ /* 0x000fc80007ffe0ff */
[----:B------:R-:W-:-:S04]  /*0710*/  IADD3 R5, PT, PT, R3, R0, RZ ;  /* 0x0000000003057210 */ /* 0x000fc80007ffe0ff */
[----:B------:R-:W-:Y:S01]  /*0720*/  IADD3 R20, PT, PT, R3, R5, RZ ;  /* 0x0000000503147210 */ /* 0x000fe20007ffe0ff */
[----:B-----5:R-:W-:Y:S01]  /*0730*/  @!P5 FFMA R4, R21, R21, R4 ;  /* 0x000000151504d223 */ /* 0x020fe20000000004 */
[----:B------:R-:W-:-:S03]  /*0740*/  ISETP.GE.AND P5, PT, R24, UR5, PT ;  /* 0x0000000518007c0c */ /* 0x000fc6000bfa6270 */
[----:B--2---:R-:W-:Y:S01]  /*0750*/  @!P6 FFMA R4, R15, R15, R4 ;  /* 0x0000000f0f04e223 */ /* 0x004fe20000000004 */
[----:B------:R-:W-:-:S03]  /*0760*/  ISETP.GE.AND P6, PT, R23, UR5, PT ;  /* 0x0000000517007c0c */ /* 0x000fc6000bfc6270 */
[----:B------:R-:W-:Y:S01]  /*0770*/  @!P0 FFMA R4, R13, R13, R4 ;  /* 0x0000000d0d048223 */ /* 0x000fe20000000004 */
[----:B------:R-:W-:-:S05]  /*0780*/  ISETP.GE.AND P0, PT, R22, UR5, PT ;  /* 0x0000000516007c0c */ /* 0x000fca000bf06270 */
[----:B------:R-:W0:Y:S01]  /*0790*/  @!P5 LDC.64 R18, c[0x0][0x380] ;  /* 0x0000e000ff12db82 */ /* 0x000e220000000a00 */
[----:B---3--:R-:W-:Y:S01]  /*07a0*/  @!P1 FFMA R4, R7, R7, R4 ;  /* 0x0000000707049223 */ /* 0x008fe20000000004 */
[----:B------:R-:W-:-:S06]  /*07b0*/  ISETP.GE.AND P1, PT, R0, UR5, PT ;  /* 0x0000000500007c0c */ /* 0x000fcc000bf26270 */
[----:B------:R-:W1:Y:S01]  /*07c0*/  @!P6 LDC.64 R14, c[0x0][0x380] ;  /* 0x0000e000ff0eeb82 */ /* 0x000e620000000a00 */
[----:B----4-:R-:W-:Y:S01]  /*07d0*/  @!P2 FFMA R4, R9, R9, R4 ;  /* 0x000000090904a223 */ /* 0x010fe20000000004 */
[----:B------:R-:W-:Y:S02]  /*07e0*/  ISETP.GE.AND P2, PT, R5, UR5, PT ;  /* 0x0000000505007c0c */ /* 0x000fe4000bf46270 */
[----:B------:R-:W-:-:S04]  /*07f0*/  IADD3 R21, PT, PT, R3, R20, RZ ;  /* 0x0000001403157210 */ /* 0x000fc80007ffe0ff */
[----:B------:R-:W2:Y:S01]  /*0800*/  @!P0 LDC.64 R6, c[0x0][0x380] ;  /* 0x0000e000ff068b82 */ /* 0x000ea20000000a00 */
[----:B------:R-:W-:Y:S01]  /*0810*/  @!P3 FFMA R4, R11, R11, R4 ;  /* 0x0000000b0b04b223 */ /* 0x000fe20000000004 */
[----:B------:R-:W-:-:S06]  /*0820*/  ISETP.GE.AND P3, PT, R20, UR5, PT ;  /* 0x0000000514007c0c */ /* 0x000fcc000bf66270 */
[----:B------:R-:W3:Y:S01]  /*0830*/  @!P1 LDC.64 R8, c[0x0][0x380] ;  /* 0x0000e000ff089b82 */ /* 0x000ee20000000a00 */
[----:B------:R-:W-:Y:S01]  /*0840*/  @!P4 FFMA R4, R17, R17, R4 ;  /* 0x000000111104c223 */ /* 0x000fe20000000004 */
        /* <DEDUP_REMOVED lines=16> */
[----:B0-----:R-:W-:-:S05]  /*0950*/  @!P4 IMAD.WIDE R16, R21, 0x4, R16 ;  /* 0x000000041510c825 */ /* 0x001fca00078e0210 */
[----:B------:R0:W4:Y:S01]  /*0960*/  @!P4 LDG.E R25, desc[UR6][R16.64] ;  /* 0x000000061019c981 */ /* 0x000122000c1e1900 */
[----:B------:R-:W-:-:S05]  /*0970*/  IMAD.IADD R18, R3, 0x1, R21 ;  /* 0x0000000103127824 */ /* 0x000fca00078e0215 */
        /* <DEDUP_REMOVED lines=12> */
[----:B0-----:R-:W0:Y:S01]  /*0a40*/  @!P5 LDC.64 R16, c[0x0][0x380] ;  /* 0x0000e000ff10db82 */ /* 0x001e220000000a00 */
[----:B---3--:R-:W-:Y:S01]  /*0a50*/  @!P1 FFMA R4, R9, R9, R4 ;  /* 0x0000000909049223 */ /* 0x008fe20000000004 */
[----:B------:R-:W-:-:S06]  /*0a60*/  ISETP.GE.AND P1, PT, R0, UR5, PT ;  /* 0x0000000500007c0c */ /* 0x000fcc000bf26270 */
[----:B------:R-:W1:Y:S01]  /*0a70*/  @!P6 LDC.64 R14, c[0x0][0x380] ;  /* 0x0000e000ff0eeb82 */ /* 0x000e620000000a00 */
[----:B----4-:R-:W-:Y:S01]  /*0a80*/  @!P2 FFMA R4, R11, R11, R4 ;  /* 0x0000000b0b04a223 */ /* 0x010fe20000000004 */
[----:B------:R-:W-:-:S06]  /*0a90*/  ISETP.GE.AND P2, PT, R5, UR5, PT ;  /* 0x0000000505007c0c */ /* 0x000fcc000bf46270 */
[----:B------:R-:W2:Y:S01]  /*0aa0*/  @!P0 LDC.64 R6, c[0x0][0x380] ;  /* 0x0000e000ff068b82 */ /* 0x000ea20000000a00 */
[----:B------:R-:W-:Y:S01]  /*0ab0*/  @!P3 FFMA R4, R13, R13, R4 ;  /* 0x0000000d0d04b223 */ /* 0x000fe20000000004 */
[----:B------:R-:W-:-:S03]  /*0ac0*/  ISETP.GE.AND P3, PT, R20, UR5, PT ;  /* 0x0000000514007c0c */ /* 0x000fc6000bf66270 */
[----:B------:R-:W-:Y:S01]  /*0ad0*/  @!P4 FFMA R4, R25, R25, R4 ;  /* 0x000000191904c223 */ /* 0x000fe20000000004 */
[----:B------:R-:W-:Y:S02]  /*0ae0*/  ISETP.GE.AND P4, PT, R21, UR5, PT ;  /* 0x0000000515007c0c */ /* 0x000fe4000bf86270 */
[----:B------:R-:W3:Y:S01]  /*0af0*/  @!P1 LDC.64 R8, c[0x0][0x380] ;  /* 0x0000e000ff089b82 */ /* 0x000ee20000000a00 */
[----:B0-----:R-:W-:-:S04]  /*0b00*/  @!P5 IMAD.WIDE R16, R18, 0x4, R16 ;  /* 0x000000041210d825 */ /* 0x001fc800078e0210 */
[----:B-1----:R-:W-:Y:S02]  /*0b10*/  @!P6 IMAD.WIDE R14, R23, 0x4, R14 ;  /* 0x00000004170ee825 */ /* 0x002fe400078e020e */
[----:B------:R-:W4:Y:S01]  /*0b20*/  @!P5 LDG.E R17, desc[UR6][R16.64] ;  /* 0x000000061011d981 */ /* 0x000f22000c1e1900 */
[----:B------:R-:W0:Y:S03]  /*0b30*/  @!P2 LDC.64 R10, c[0x0][0x380] ;  /* 0x0000e000ff0aab82 */ /* 0x000e260000000a00 */
[----:B------:R-:W5:Y:S05]  /*0b40*/  @!P6 LDG.E R15, desc[UR6][R14.64] ;  /* 0x000000060e0fe981 */ /* 0x000f6a000c1e1900 */
[----:B------:R-:W1:Y:S08]  /*0b50*/  @!P3 LDC.64 R12, c[0x0][0x380] ;  /* 0x0000e000ff0cbb82 */ /* 0x000e700000000a00 */
[----:B------:R-:W1:Y:S01]  /*0b60*/  @!P4 LDC.64 R18, c[0x0][0x380] ;  /* 0x0000e000ff12cb82 */ /* 0x000e620000000a00 */
[----:B--2---:R-:W-:-:S04]  /*0b70*/  @!P0 IMAD.WIDE R6, R22, 0x4, R6 ;  /* 0x0000000416068825 */ /* 0x004fc800078e0206 */
[----:B---3--:R-:W-:Y:S02]  /*0b80*/  @!P1 IMAD.WIDE R8, R0, 0x4, R8 ;  /* 0x0000000400089825 */ /* 0x008fe400078e0208 */
[----:B------:R-:W2:Y:S02]  /*0b90*/  @!P0 LDG.E R7, desc[UR6][R6.64] ;  /* 0x0000000606078981 */ /* 0x000ea4000c1e1900 */
[----:B0-----:R-:W-:Y:S02]  /*0ba0*/  @!P2 IMAD.WIDE R10, R5, 0x4, R10 ;  /* 0x00000004050aa825 */ /* 0x001fe400078e020a */
[----:B------:R-:W3:Y:S04]  /*0bb0*/  @!P1 LDG.E R9, desc[UR6][R8.64] ;  /* 0x0000000608099981 */ /* 0x000ee8000c1e1900 */
[----:B------:R-:W3:Y:S01]  /*0bc0*/  @!P2 LDG.E R11, desc[UR6][R10.64] ;  /* 0x000000060a0ba981 */ /* 0x000ee2000c1e1900 */
[----:B-1----:R-:W-:-:S06]  /*0bd0*/  @!P3 IMAD.WIDE R12, R20, 0x4, R12 ;  /* 0x00000004140cb825 */ /* 0x002fcc00078e020c */
[----:B------:R-:W3:Y:S01]  /*0be0*/  @!P3 LDG.E R13, desc[UR6][R12.64] ;  /* 0x000000060c0db981 */ /* 0x000ee2000c1e1900 */
[----:B------:R-:W-:-:S06]  /*0bf0*/  @!P4 IMAD.WIDE R18, R21, 0x4, R18 ;  /* 0x000000041512c825 */ /* 0x000fcc00078e0212 */
[----:B------:R-:W3:Y:S01]  /*0c00*/  @!P4 LDG.E R19, desc[UR6][R18.64] ;  /* 0x000000061213c981 */ /* 0x000ee2000c1e1900 */
[----:B------:R-:W0:Y:S01]  /*0c10*/  S2UR UR5, SR_CgaCtaId ;  /* 0x00000000000579c3 */ /* 0x000e220000008800 */
[----:B------:R-:W-:Y:S02]  /*0c20*/  UMOV UR4, 0x400 ;  /* 0x0000040000047882 */ /* 0x000fe40000000000 */
[----:B0-----:R-:W-:-:S06]  /*0c30*/  ULEA UR4, UR5, UR4, 0x18 ;  /* 0x0000000405047291 */ /* 0x001fcc000f8ec0ff */
[----:B------:R-:W-:Y:S01]  /*0c40*/  LEA R5, R2, UR4, 0x2 ;  /* 0x0000000402057c11 */ /* 0x000fe2000f8e10ff */
[----:B----4-:R-:W-:-:S04]  /*0c50*/  @!P5 FFMA R4, R17, R17, R4 ;  /* 0x000000111104d223 */ /* 0x010fc80000000004 */
[----:B-----5:R-:W-:-:S04]  /*0c60*/  @!P6 FFMA R4, R15, R15, R4 ;  /* 0x0000000f0f04e223 */ /* 0x020fc80000000004 */
[----:B--2---:R-:W-:-:S04]  /*0c70*/  @!P0 FFMA R4, R7, R7, R4 ;  /* 0x0000000707048223 */ /* 0x004fc80000000004 */
[----:B---3--:R-:W-:Y:S01]  /*0c80*/  @!P1 FFMA R4, R9, R9, R4 ;  /* 0x0000000909049223 */ /* 0x008fe20000000004 */
[----:B------:R-:W-:-:S03]  /*0c90*/  ISETP.GE.U32.AND P0, PT, R3, 0x2, PT ;  /* 0x000000020300780c */ /* 0x000fc60003f06070 */
[----:B------:R-:W-:-:S04]  /*0ca0*/  @!P2 FFMA R4, R11, R11, R4 ;  /* 0x0000000b0b04a223 */ /* 0x000fc80000000004 */
[----:B------:R-:W-:-:S04]  /*0cb0*/  @!P3 FFMA R4, R13, R13, R4 ;  /* 0x0000000d0d04b223 */ /* 0x000fc80000000004 */
[----:B------:R-:W-:Y:S01]  /*0cc0*/  @!P4 FFMA R4, R19, R19, R4 ;  /* 0x000000131304c223 */ /* 0x000fe20000000004 */
[----:B------:R-:W-:-:S04]  /*0cd0*/  ISETP.NE.AND P1, PT, R2, RZ, PT ;  /* 0x000000ff0200720c */ /* 0x000fc80003f25270 */
[----:B------:R0:W-:Y:S01]  /*0ce0*/  STS [R5], R4 ;  /* 0x0000000405007388 */ /* 0x0001e20000000800 */
[----:B------:R-:W-:Y:S06]  /*0cf0*/  BAR.SYNC.DEFER_BLOCKING 0x0 ;  /* 0x0000000000007b1d */ /* 0x000fec0000010000 */
[----:B------:R-:W-:Y:S05]  /*0d00*/  @!P0 BRA `(.L_x_51) ;  /* 0x00000000002c8947 */ /* 0x000fea0003800000 */
.L_x_52:
        /* <DEDUP_REMOVED lines=11> */
.L_x_51:
[----:B------:R-:W-:Y:S05]  /*0dc0*/  @P1 EXIT ;  /* 0x000000000000194d */ /* 0x000fea0003800000 */
[----:B------:R-:W1:Y:S01]  /*0dd0*/  S2UR UR5, SR_CgaCtaId ;  /* 0x00000000000579c3 */ /* 0x000e620000008800 */
[----:B------:R-:W-:-:S07]  /*0de0*/  UMOV UR4, 0x400 ;  /* 0x0000040000047882 */ /* 0x000fce0000000000 */
[----:B------:R-:W2:Y:S01]  /*0df0*/  LDC.64 R2, c[0x0][0x388] ;  /* 0x0000e200ff027b82 */ /* 0x000ea20000000a00 */
[----:B-1----:R-:W-:-:S09]  /*0e00*/  ULEA UR4, UR5, UR4, 0x18 ;  /* 0x0000000405047291 */ /* 0x002fd2000f8ec0ff */
[----:B0-----:R-:W2:Y:S04]  /*0e10*/  LDS R5, [UR4] ;  /* 0x00000004ff057984 */ /* 0x001ea80008000800 */
[----:B--2---:R-:W-:Y:S01]  /*0e20*/  REDG.E.ADD.F32.FTZ.RN.STRONG.GPU desc[UR6][R2.64], R5 ;  /* 0x00000005020079a6 */ /* 0x004fe2000c12f306 */
[----:B------:R-:W-:Y:S05]  /*0e30*/  EXIT ;  /* 0x000000000000794d */ /* 0x000fea0003800000 */
.L_x_53:
        /* <DEDUP_REMOVED lines=12> */
.L_x_60:


//--------------------- .nv.shared.reserved.0     --------------------------
	.section	.nv.shared.reserved.0,"aw",@nobits
	.weak		__nv_reservedSMEM_offset_0_alias
	.size		__nv_reservedSMEM_offset_0_alias, 0, 64
	.other		__nv_reservedSMEM_offset_0_alias,@"STO_CUDA_RESERVED_SHARED STV_DEFAULT"
__nv_reservedSMEM_offset_0_alias:
	.zero		0
	.zero		64


//--------------------- .nv.shared._Z22sqsumKernel_vectorizedPfS_i --------------------------
	.section	.nv.shared._Z22sqsumKernel_vectorizedPfS_i,"aw",@nobits
	.sectionflags	@""
	.align	4
.nv.shared._Z22sqsumKernel_vectorizedPfS_i:
	.zero		2048


//--------------------- .nv.shared._Z11sqsumKernelPfS_i --------------------------
	.section	.nv.shared._Z11sqsumKernelPfS_i,"aw",@nobits
	.sectionflags	@""
	.align	4
.nv.shared._Z11sqsumKernelPfS_i:
	.zero		33792


//--------------------- .nv.constant0._Z26rms_norm_kernel_vectorizedPfS_S_S_if --------------------------
	.section	.nv.constant0._Z26rms_norm_kernel_vectorizedPfS_S_S_if,"a",@progbits
	.sectionflags	@""
	.align	4
.nv.constant0._Z26rms_norm_kernel_vectorizedPfS_S_S_if:
	.zero		936


//--------------------- .nv.constant0._Z22sqsumKernel_vectorizedPfS_i --------------------------
	.section	.nv.constant0._Z22sqsumKernel_vectorizedPfS_i,"a",@progbits
	.sectionflags	@""
	.align	4
.nv.constant0._Z22sqsumKernel_vectorizedPfS_i:
	.zero		916


//--------------------- .nv.constant0._Z22rms_norm_vector_kernelPfS_S_S_if --------------------------
	.section	.nv.constant0._Z22rms_norm_vector_kernelPfS_S_S_if,"a",@progbits
	.sectionflags	@""
	.align	4
.nv.constant0._Z22rms_norm_vector_kernelPfS_S_S_if:
	.zero		936


//--------------------- .nv.constant0._Z11sqsumKernelPfS_i --------------------------
	.section	.nv.constant0._Z11sqsumKernelPfS_i,"a",@progbits
	.sectionflags	@""
	.align	4
.nv.constant0._Z11sqsumKernelPfS_i:
	.zero		916


//--------------------- SYMBOLS --------------------------

	.type		.nv.reservedSmem.offset0,@object
	.size		.nv.reservedSmem.offset0,0x4
	.type		.nv.reservedSmem.cap,@object
	.size		.nv.reservedSmem.cap,0x4
